	.target	sm_100a

	.elftype	@"ET_EXEC"


//--------------------- .note.nv.tkinfo           --------------------------
	.section	.note.nv.tkinfo,"",@"SHT_NOTE"
	.sectionflags	@"SHF_NOTE_NV_TKINFO"
	.tkinfo
        /*0018*/ 	.word	0x00000002
        /*0030*/ 	.string	""
        /*0030*/ 	.string	"ptxas"
        /*0030*/ 	.string	"Cuda compilation tools, release 13.0, V13.0.88"
        /*0030*/ 	.string	"Build cuda_13.0.r13.0/compiler.36424714_0"
        /*0030*/ 	.string	"-arch sm_100a -m 64 "



//--------------------- .note.nv.cuinfo           --------------------------
	.section	.note.nv.cuinfo,"",@"SHT_NOTE"
	.sectionflags	@"SHF_NOTE_NV_CUINFO"
        /*0018*/ 	.short	0x0002
        /*001a*/ 	.short	0x0064
        /*001c*/ 	.short	0x0082
	.zero		2


//--------------------- .nv.info                  --------------------------
	.section	.nv.info,"",@"SHT_CUDA_INFO"
	.align	4


	//----- nvinfo : EIATTR_REGCOUNT
	.align		4
        /*0000*/ 	.byte	0x04, 0x2f
        /*0002*/ 	.short	(.L_19 - .L_18)
	.align		4
.L_18:
        /*0004*/ 	.word	index@(_ZN7cutlass13device_kernelINS_4gemm6kernel13GemmUniversalIN4cute5tupleIJiiiiEEENS1_10collective13CollectiveMmaINS1_35MainloopSm100TmaUmmaWarpSpecializedILi28ELi2ELi4ENS5_IJNS4_1CILi1EEESB_SB_EEEEENS5_IJNSA_ILi128EEENSA_ILi96EEENSA_ILi16EEEEEENS_10bfloat16_tENS5_IJlSB_lEEESI_SJ_NS4_8TiledMMAINS4_8MMA_AtomIJNS4_20SM100_MMA_F16BF16_SSISI_SI_fLi128ELi96ELNS4_4UMMA5MajorE0ELSO_0ELNSN_7ScaleInE0ELSP_0EEEEEENS4_6LayoutISC_NS5_IJNSA_ILi0EEEST_ST_EEEEENS5_IJNS4_10UnderscoreESW_SW_EEEEENS4_13SM90_TMA_LOADENS4_14ComposedLayoutINS4_7SwizzleILi1ELi4ELi3EEENS4_18smem_ptr_flag_bitsILi16EEENSS_INS5_IJNSA_ILi8EEESG_EEENS5_IJSG_SB_EEEEEEEvNS4_8identityESZ_S19_vS1A_EENS_8epilogue10collective18CollectiveEpilogueINS1C_23Sm100TmaWarpSpecializedILi3ELi2ELi32ELb1ELb0EEEJSH_NS5_IJNSS_ISE_SB_EENSS_INSA_ILi32EEESB_EEEEESI_SJ_SI_SJ_NS1C_6fusion15FusionCallbacksIS1G_NS1L_17LinearCombinationISI_fSI_fLNS_15FloatRoundStyleE2EEESH_S1K_JEEENS4_5SM1004TMEM4LOAD26SM100_TMEM_LOAD_32dp32b32xESZ_NS10_INS11_ILi2ELi4ELi3EEES14_NSS_INS5_IJS15_S1I_EEENS5_IJS1I_SB_EEEEEEENS4_39AutoVectorizingCopyWithAssumedAlignmentILi128EEENS4_14SM90_TMA_STOREES1Z_S21_S21_EEEvvEEEEvNT_6ParamsE)
        /*0008*/ 	.word	0x0000006e


	//----- nvinfo : EIATTR_FRAME_SIZE
	.align		4
.L_19:
        /*000c*/ 	.byte	0x04, 0x11
        /*000e*/ 	.short	(.L_21 - .L_20)
	.align		4
.L_20:
        /*0010*/ 	.word	index@($__internal_2_$__cuda_sm10x_tcgen05_guardrail_trap_unallocated_columns_being_dealloced)
        /*0014*/ 	.word	0x00000000


	//----- nvinfo : EIATTR_FRAME_SIZE
	.align		4
.L_21:
        /*0018*/ 	.byte	0x04, 0x11
        /*001a*/ 	.short	(.L_23 - .L_22)
	.align		4
.L_22:
        /*001c*/ 	.word	index@($__internal_1_$__cuda_sm10x_tcgen05_guardrail_trap_phase_invalid_during_alloc)
        /*0020*/ 	.word	0x00000000


	//----- nvinfo : EIATTR_FRAME_SIZE
	.align		4
.L_23:
        /*0024*/ 	.byte	0x04, 0x11
        /*0026*/ 	.short	(.L_25 - .L_24)
	.align		4
.L_24:
        /*0028*/ 	.word	index@($__internal_0_$__cuda_sm10x_tcgen05_guardrail_trap_col_being_dealloced_not_returned_by_alloc)
        /*002c*/ 	.word	0x00000000


	//----- nvinfo : EIATTR_FRAME_SIZE
	.align		4
.L_25:
        /*0030*/ 	.byte	0x04, 0x11
        /*0032*/ 	.short	(.L_27 - .L_26)
	.align		4
.L_26:
        /*0034*/ 	.word	index@(_ZN7cutlass13device_kernelINS_4gemm6kernel13GemmUniversalIN4cute5tupleIJiiiiEEENS1_10collective13CollectiveMmaINS1_35MainloopSm100TmaUmmaWarpSpecializedILi28ELi2ELi4ENS5_IJNS4_1CILi1EEESB_SB_EEEEENS5_IJNSA_ILi128EEENSA_ILi96EEENSA_ILi16EEEEEENS_10bfloat16_tENS5_IJlSB_lEEESI_SJ_NS4_8TiledMMAINS4_8MMA_AtomIJNS4_20SM100_MMA_F16BF16_SSISI_SI_fLi128ELi96ELNS4_4UMMA5MajorE0ELSO_0ELNSN_7ScaleInE0ELSP_0EEEEEENS4_6LayoutISC_NS5_IJNSA_ILi0EEEST_ST_EEEEENS5_IJNS4_10UnderscoreESW_SW_EEEEENS4_13SM90_TMA_LOADENS4_14ComposedLayoutINS4_7SwizzleILi1ELi4ELi3EEENS4_18smem_ptr_flag_bitsILi16EEENSS_INS5_IJNSA_ILi8EEESG_EEENS5_IJSG_SB_EEEEEEEvNS4_8identityESZ_S19_vS1A_EENS_8epilogue10collective18CollectiveEpilogueINS1C_23Sm100TmaWarpSpecializedILi3ELi2ELi32ELb1ELb0EEEJSH_NS5_IJNSS_ISE_SB_EENSS_INSA_ILi32EEESB_EEEEESI_SJ_SI_SJ_NS1C_6fusion15FusionCallbacksIS1G_NS1L_17LinearCombinationISI_fSI_fLNS_15FloatRoundStyleE2EEESH_S1K_JEEENS4_5SM1004TMEM4LOAD26SM100_TMEM_LOAD_32dp32b32xESZ_NS10_INS11_ILi2ELi4ELi3EEES14_NSS_INS5_IJS15_S1I_EEENS5_IJS1I_SB_EEEEEEENS4_39AutoVectorizingCopyWithAssumedAlignmentILi128EEENS4_14SM90_TMA_STOREES1Z_S21_S21_EEEvvEEEEvNT_6ParamsE)
        /*0038*/ 	.word	0x00000000


	//----- nvinfo : EIATTR_MIN_STACK_SIZE
	.align		4
.L_27:
        /*003c*/ 	.byte	0x04, 0x12
        /*003e*/ 	.short	(.L_29 - .L_28)
	.align		4
.L_28:
        /*0040*/ 	.word	index@(_ZN7cutlass13device_kernelINS_4gemm6kernel13GemmUniversalIN4cute5tupleIJiiiiEEENS1_10collective13CollectiveMmaINS1_35MainloopSm100TmaUmmaWarpSpecializedILi28ELi2ELi4ENS5_IJNS4_1CILi1EEESB_SB_EEEEENS5_IJNSA_ILi128EEENSA_ILi96EEENSA_ILi16EEEEEENS_10bfloat16_tENS5_IJlSB_lEEESI_SJ_NS4_8TiledMMAINS4_8MMA_AtomIJNS4_20SM100_MMA_F16BF16_SSISI_SI_fLi128ELi96ELNS4_4UMMA5MajorE0ELSO_0ELNSN_7ScaleInE0ELSP_0EEEEEENS4_6LayoutISC_NS5_IJNSA_ILi0EEEST_ST_EEEEENS5_IJNS4_10UnderscoreESW_SW_EEEEENS4_13SM90_TMA_LOADENS4_14ComposedLayoutINS4_7SwizzleILi1ELi4ELi3EEENS4_18smem_ptr_flag_bitsILi16EEENSS_INS5_IJNSA_ILi8EEESG_EEENS5_IJSG_SB_EEEEEEEvNS4_8identityESZ_S19_vS1A_EENS_8epilogue10collective18CollectiveEpilogueINS1C_23Sm100TmaWarpSpecializedILi3ELi2ELi32ELb1ELb0EEEJSH_NS5_IJNSS_ISE_SB_EENSS_INSA_ILi32EEESB_EEEEESI_SJ_SI_SJ_NS1C_6fusion15FusionCallbacksIS1G_NS1L_17LinearCombinationISI_fSI_fLNS_15FloatRoundStyleE2EEESH_S1K_JEEENS4_5SM1004TMEM4LOAD26SM100_TMEM_LOAD_32dp32b32xESZ_NS10_INS11_ILi2ELi4ELi3EEES14_NSS_INS5_IJS15_S1I_EEENS5_IJS1I_SB_EEEEEEENS4_39AutoVectorizingCopyWithAssumedAlignmentILi128EEENS4_14SM90_TMA_STOREES1Z_S21_S21_EEEvvEEEEvNT_6ParamsE)
        /*0044*/ 	.word	0x00000000
.L_29:


//--------------------- .nv.compat                --------------------------
	.section	.nv.compat,"",@"SHT_CUDA_COMPAT_INFO"
	.align	4
        /*0000*/ 	.byte	0x02, 0x09, 0x01, 0x00, 0x02, 0x02, 0x02, 0x00, 0x02, 0x05, 0x05, 0x00, 0x03, 0x07, 0x01, 0x01
        /*0010*/ 	.byte	0x02, 0x03, 0x01, 0x00, 0x02, 0x06, 0x01, 0x00, 0x04, 0x0b, 0x08, 0x00, 0x09, 0x00, 0x00, 0x00
        /*0020*/ 	.byte	0x00, 0x00, 0x00, 0x00


//--------------------- .nv.info._ZN7cutlass13device_kernelINS_4gemm6kernel13GemmUniversalIN4cute5tupleIJiiiiEEENS1_10collective13CollectiveMmaINS1_35MainloopSm100TmaUmmaWarpSpecializedILi28ELi2ELi4ENS5_IJNS4_1CILi1EEESB_SB_EEEEENS5_IJNSA_ILi128EEENSA_ILi96EEENSA_ILi16EEEEEENS_10bfloat16_tENS5_IJlSB_lEEESI_SJ_NS4_8TiledMMAINS4_8MMA_AtomIJNS4_20SM100_MMA_F16BF16_SSISI_SI_fLi128ELi96ELNS4_4UMMA5MajorE0ELSO_0ELNSN_7ScaleInE0ELSP_0EEEEEENS4_6LayoutISC_NS5_IJNSA_ILi0EEEST_ST_EEEEENS5_IJNS4_10UnderscoreESW_SW_EEEEENS4_13SM90_TMA_LOADENS4_14ComposedLayoutINS4_7SwizzleILi1ELi4ELi3EEENS4_18smem_ptr_flag_bitsILi16EEENSS_INS5_IJNSA_ILi8EEESG_EEENS5_IJSG_SB_EEEEEEEvNS4_8identityESZ_S19_vS1A_EENS_8epilogue10collective18CollectiveEpilogueINS1C_23Sm100TmaWarpSpecializedILi3ELi2ELi32ELb1ELb0EEEJSH_NS5_IJNSS_ISE_SB_EENSS_INSA_ILi32EEESB_EEEEESI_SJ_SI_SJ_NS1C_6fusion15FusionCallbacksIS1G_NS1L_17LinearCombinationISI_fSI_fLNS_15FloatRoundStyleE2EEESH_S1K_JEEENS4_5SM1004TMEM4LOAD26SM100_TMEM_LOAD_32dp32b32xESZ_NS10_INS11_ILi2ELi4ELi3EEES14_NSS_INS5_IJS15_S1I_EEENS5_IJS1I_SB_EEEEEEENS4_39AutoVectorizingCopyWithAssumedAlignmentILi128EEENS4_14SM90_TMA_STOREES1Z_S21_S21_EEEvvEEEEvNT_6ParamsE --------------------------
	.section	.nv.info._ZN7cutlass13device_kernelINS_4gemm6kernel13GemmUniversalIN4cute5tupleIJiiiiEEENS1_10collective13CollectiveMmaINS1_35MainloopSm100TmaUmmaWarpSpecializedILi28ELi2ELi4ENS5_IJNS4_1CILi1EEESB_SB_EEEEENS5_IJNSA_ILi128EEENSA_ILi96EEENSA_ILi16EEEEEENS_10bfloat16_tENS5_IJlSB_lEEESI_SJ_NS4_8TiledMMAINS4_8MMA_AtomIJNS4_20SM100_MMA_F16BF16_SSISI_SI_fLi128ELi96ELNS4_4UMMA5MajorE0ELSO_0ELNSN_7ScaleInE0ELSP_0EEEEEENS4_6LayoutISC_NS5_IJNSA_ILi0EEEST_ST_EEEEENS5_IJNS4_10UnderscoreESW_SW_EEEEENS4_13SM90_TMA_LOADENS4_14ComposedLayoutINS4_7SwizzleILi1ELi4ELi3EEENS4_18smem_ptr_flag_bitsILi16EEENSS_INS5_IJNSA_ILi8EEESG_EEENS5_IJSG_SB_EEEEEEEvNS4_8identityESZ_S19_vS1A_EENS_8epilogue10collective18CollectiveEpilogueINS1C_23Sm100TmaWarpSpecializedILi3ELi2ELi32ELb1ELb0EEEJSH_NS5_IJNSS_ISE_SB_EENSS_INSA_ILi32EEESB_EEEEESI_SJ_SI_SJ_NS1C_6fusion15FusionCallbacksIS1G_NS1L_17LinearCombinationISI_fSI_fLNS_15FloatRoundStyleE2EEESH_S1K_JEEENS4_5SM1004TMEM4LOAD26SM100_TMEM_LOAD_32dp32b32xESZ_NS10_INS11_ILi2ELi4ELi3EEES14_NSS_INS5_IJS15_S1I_EEENS5_IJS1I_SB_EEEEEEENS4_39AutoVectorizingCopyWithAssumedAlignmentILi128EEENS4_14SM90_TMA_STOREES1Z_S21_S21_EEEvvEEEEvNT_6ParamsE,"",@"SHT_CUDA_INFO"
	.sectionflags	@""
	.align	4


	//----- nvinfo : EIATTR_CUDA_API_VERSION
	.align		4
        /*0000*/ 	.byte	0x04, 0x37
        /*0002*/ 	.short	(.L_31 - .L_30)
.L_30:
        /*0004*/ 	.word	0x00000082


	//----- nvinfo : EIATTR_KPARAM_INFO
	.align		4
.L_31:
        /*0008*/ 	.byte	0x04, 0x17
        /*000a*/ 	.short	(.L_33 - .L_32)
.L_32:
        /*000c*/ 	.word	0x00000000
        /*0010*/ 	.short	0x0000
        /*0012*/ 	.short	0x0000
        /*0014*/ 	.byte	0x00, 0xf0, 0x01, 0x20


	//----- nvinfo : EIATTR_AT_ENTRY_FRAGMENTS
	.align		4
.L_33:
        /*0018*/ 	.byte	0x04, 0x4f
        /*001a*/ 	.short	(.L_35 - .L_34)


	//   ....[0]....
.L_34:
        /*001c*/ 	.word	0x00000006


	//----- nvinfo : EIATTR_RESERVED_SMEM_USED
	.align		4
.L_35:
        /*0020*/ 	.byte	0x01, 0x41
	.zero		2


	//----- nvinfo : EIATTR_SPARSE_MMA_MASK
	.align		4
        /*0024*/ 	.byte	0x03, 0x50
        /*0026*/ 	.short	0x0000


	//----- nvinfo : EIATTR_TCGEN05_1CTA_USED
	.align		4
        /*0028*/ 	.byte	0x01, 0x51
	.zero		2


	//----- nvinfo : EIATTR_MAXREG_COUNT
	.align		4
        /*002c*/ 	.byte	0x03, 0x1b
        /*002e*/ 	.short	0x00ff


	//----- nvinfo : EIATTR_NUM_BARRIERS
	.align		4
        /*0030*/ 	.byte	0x02, 0x4c
        /*0032*/ 	.byte	0x07
	.zero		1


	//----- nvinfo : EIATTR_EXTERNS
	.align		4
        /*0034*/ 	.byte	0x04, 0x0f
        /*0036*/ 	.short	(.L_37 - .L_36)


	//   ....[0]....
	.align		4
.L_36:
        /*0038*/ 	.word	index@(__assertfail)


	//----- nvinfo : EIATTR_MERCURY_ISA_VERSION
	.align		4
.L_37:
        /*003c*/ 	.byte	0x03, 0x5f
        /*003e*/ 	.short	0x0101


	//----- nvinfo : EIATTR_INT_WARP_WIDE_INSTR_OFFSETS
	.align		4
        /*0040*/ 	.byte	0x04, 0x31
        /*0042*/ 	.short	(.L_39 - .L_38)


	//   ....[0]....
.L_38:
        /*0044*/ 	.word	0x000020f0


	//   ....[1]....
        /*0048*/ 	.word	0x00004760


	//   ....[2]....
        /*004c*/ 	.word	0x00004790


	//   ....[3]....
        /*0050*/ 	.word	0x000047e0


	//   ....[4]....
        /*0054*/ 	.word	0x000050f0


	//   ....[5]....
        /*0058*/ 	.word	0x00005150


	//   ....[6]....
        /*005c*/ 	.word	0x00005250


	//   ....[7]....
        /*0060*/ 	.word	0x000052e0


	//   ....[8]....
        /*0064*/ 	.word	0x000054b0


	//   ....[9]....
        /*0068*/ 	.word	0x00005610


	//----- nvinfo : EIATTR_COOP_GROUP_MASK_REGIDS
	.align		4
.L_39:
        /*006c*/ 	.byte	0x04, 0x29
        /*006e*/ 	.short	(.L_41 - .L_40)


	//   ....[0]....
.L_40:
        /*0070*/ 	.word	0xffffffff


	//   ....[1]....
        /*0074*/ 	.word	0xffffffff


	//   ....[2]....
        /*0078*/ 	.word	0xffffffff


	//   ....[3]....
        /*007c*/ 	.word	0xffffffff


	//   ....[4]....
        /*0080*/ 	.word	0xffffffff


	//   ....[5]....
        /*0084*/ 	.word	0xffffffff


	//   ....[6]....
        /*0088*/ 	.word	0xffffffff


	//   ....[7]....
        /*008c*/ 	.word	0xffffffff


	//   ....[8]....
        /*0090*/ 	.word	0xffffffff


	//   ....[9]....
        /*0094*/ 	.word	0xffffffff


	//   ....[10]....
        /*0098*/ 	.word	0xffffffff


	//   ....[11]....
        /*009c*/ 	.word	0xffffffff


	//   ....[12]....
        /*00a0*/ 	.word	0xffffffff


	//----- nvinfo : EIATTR_COOP_GROUP_INSTR_OFFSETS
	.align		4
.L_41:
        /*00a4*/ 	.byte	0x04, 0x28
        /*00a6*/ 	.short	(.L_43 - .L_42)


	//   ....[0]....
.L_42:
        /*00a8*/ 	.word	0x00000090


	//   ....[1]....
        /*00ac*/ 	.word	0x000004d0


	//   ....[2]....
        /*00b0*/ 	.word	0x00000970


	//   ....[3]....
        /*00b4*/ 	.word	0x00000af0


	//   ....[4]....
        /*00b8*/ 	.word	0x00000bf0


	//   ....[5]....
        /*00bc*/ 	.word	0x00000d60


	//   ....[6]....
        /*00c0*/ 	.word	0x00000f00


	//   ....[7]....
        /*00c4*/ 	.word	0x00001fd0


	//   ....[8]....
        /*00c8*/ 	.word	0x00003b30


	//   ....[9]....
        /*00cc*/ 	.word	0x00003d40


	//   ....[10]....
        /*00d0*/ 	.word	0x00003d70


	//   ....[11]....
        /*00d4*/ 	.word	0x00004650


	//   ....[12]....
        /*00d8*/ 	.word	0x00004880


	//----- nvinfo : EIATTR_VRC_CTA_INIT_COUNT
	.align		4
.L_43:
        /*00dc*/ 	.byte	0x02, 0x4a
        /*00de*/ 	.byte	0x80
	.zero		1


	//----- nvinfo : EIATTR_SYSCALL_OFFSETS
	.align		4
        /*00e0*/ 	.byte	0x04, 0x46
        /*00e2*/ 	.short	(.L_45 - .L_44)


	//   ....[0]....
.L_44:
        /*00e4*/ 	.word	0x00006070


	//   ....[1]....
        /*00e8*/ 	.word	0x00006160


	//   ....[2]....
        /*00ec*/ 	.word	0x000068d0


	//   ....[3]....
        /*00f0*/ 	.word	0x00007560


	//   ....[4]....
        /*00f4*/ 	.word	0x000081d0


	//----- nvinfo : EIATTR_MBARRIER_INSTR_OFFSETS
	.align		4
.L_45:
        /*00f8*/ 	.byte	0x04, 0x39
        /*00fa*/ 	.short	(.L_47 - .L_46)


	//   ....[0]....
.L_46:
        /*00fc*/ 	.word	0x000005d0
        /*0100*/ 	.word	0x000000ff
        /*0104*/ 	.word	0x00000000
        /*0108*/ 	.short	0x0100
        /*010a*/ 	.byte	0x05
	.zero		1


	//   ....[1]....
        /*010c*/ 	.word	0x000005e0
        /*0110*/ 	.word	0x000000ff
        /*0114*/ 	.word	0x000000e0
        /*0118*/ 	.short	0x0100
        /*011a*/ 	.byte	0x05
	.zero		1


	//   ....[2]....
        /*011c*/ 	.word	0x000005f0
        /*0120*/ 	.word	0x000000ff
        /*0124*/ 	.word	0x00000008
        /*0128*/ 	.short	0x0100
        /*012a*/ 	.byte	0x05
	.zero		1


	//   ....[3]....
        /*012c*/ 	.word	0x00000600
        /*0130*/ 	.word	0x000000ff
        /*0134*/ 	.word	0x000000e8
        /*0138*/ 	.short	0x0100
        /*013a*/ 	.byte	0x05
	.zero		1


	//   ....[4]....
        /*013c*/ 	.word	0x00000610
        /*0140*/ 	.word	0x000000ff
        /*0144*/ 	.word	0x00000010
        /*0148*/ 	.short	0x0100
        /*014a*/ 	.byte	0x05
	.zero		1


	//   ....[5]....
        /*014c*/ 	.word	0x00000620
        /*0150*/ 	.word	0x000000ff
        /*0154*/ 	.word	0x000000f0
        /*0158*/ 	.short	0x0100
        /*015a*/ 	.byte	0x05
	.zero		1


	//   ....[6]....
        /*015c*/ 	.word	0x00000630
        /*0160*/ 	.word	0x000000ff
        /*0164*/ 	.word	0x00000018
        /*0168*/ 	.short	0x0100
        /*016a*/ 	.byte	0x05
	.zero		1


	//   ....[7]....
        /*016c*/ 	.word	0x00000640
        /*0170*/ 	.word	0x000000ff
        /*0174*/ 	.word	0x000000f8
        /*0178*/ 	.short	0x0100
        /*017a*/ 	.byte	0x05
	.zero		1


	//   ....[8]....
        /*017c*/ 	.word	0x00000650
        /*0180*/ 	.word	0x000000ff
        /*0184*/ 	.word	0x00000020
        /*0188*/ 	.short	0x0100
        /*018a*/ 	.byte	0x05
	.zero		1


	//   ....[9]....
        /*018c*/ 	.word	0x00000660
        /*0190*/ 	.word	0x000000ff
        /*0194*/ 	.word	0x00000100
        /*0198*/ 	.short	0x0100
        /*019a*/ 	.byte	0x05
	.zero		1


	//   ....[10]....
        /*019c*/ 	.word	0x00000670
        /*01a0*/ 	.word	0x000000ff
        /*01a4*/ 	.word	0x00000028
        /*01a8*/ 	.short	0x0100
        /*01aa*/ 	.byte	0x05
	.zero		1


	//   ....[11]....
        /*01ac*/ 	.word	0x00000680
        /*01b0*/ 	.word	0x000000ff
        /*01b4*/ 	.word	0x00000108
        /*01b8*/ 	.short	0x0100
        /*01ba*/ 	.byte	0x05
	.zero		1


	//   ....[12]....
        /*01bc*/ 	.word	0x00000690
        /*01c0*/ 	.word	0x000000ff
        /*01c4*/ 	.word	0x00000030
        /*01c8*/ 	.short	0x0100
        /*01ca*/ 	.byte	0x05
	.zero		1


	//   ....[13]....
        /*01cc*/ 	.word	0x000006a0
        /*01d0*/ 	.word	0x000000ff
        /*01d4*/ 	.word	0x00000110
        /*01d8*/ 	.short	0x0100
        /*01da*/ 	.byte	0x05
	.zero		1


	//   ....[14]....
        /*01dc*/ 	.word	0x000006b0
        /*01e0*/ 	.word	0x000000ff
        /*01e4*/ 	.word	0x00000038
        /*01e8*/ 	.short	0x0100
        /*01ea*/ 	.byte	0x05
	.zero		1


	//   ....[15]....
        /*01ec*/ 	.word	0x000006c0
        /*01f0*/ 	.word	0x000000ff
        /*01f4*/ 	.word	0x00000118
        /*01f8*/ 	.short	0x0100
        /*01fa*/ 	.byte	0x05
	.zero		1


	//   ....[16]....
        /*01fc*/ 	.word	0x000006d0
        /*0200*/ 	.word	0x000000ff
        /*0204*/ 	.word	0x00000040
        /*0208*/ 	.short	0x0100
        /*020a*/ 	.byte	0x05
	.zero		1


	//   ....[17]....
        /*020c*/ 	.word	0x000006e0
        /*0210*/ 	.word	0x000000ff
        /*0214*/ 	.word	0x00000120
        /*0218*/ 	.short	0x0100
        /*021a*/ 	.byte	0x05
	.zero		1


	//   ....[18]....
        /*021c*/ 	.word	0x000006f0
        /*0220*/ 	.word	0x000000ff
        /*0224*/ 	.word	0x00000048
        /*0228*/ 	.short	0x0100
        /*022a*/ 	.byte	0x05
	.zero		1


	//   ....[19]....
        /*022c*/ 	.word	0x00000700
        /*0230*/ 	.word	0x000000ff
        /*0234*/ 	.word	0x00000128
        /*0238*/ 	.short	0x0100
        /*023a*/ 	.byte	0x05
	.zero		1


	//   ....[20]....
        /*023c*/ 	.word	0x00000710
        /*0240*/ 	.word	0x000000ff
        /*0244*/ 	.word	0x00000050
        /*0248*/ 	.short	0x0100
        /*024a*/ 	.byte	0x05
	.zero		1


	//   ....[21]....
        /*024c*/ 	.word	0x00000720
        /*0250*/ 	.word	0x000000ff
        /*0254*/ 	.word	0x00000130
        /*0258*/ 	.short	0x0100
        /*025a*/ 	.byte	0x05
	.zero		1


	//   ....[22]....
        /*025c*/ 	.word	0x00000730
        /*0260*/ 	.word	0x000000ff
        /*0264*/ 	.word	0x00000058
        /*0268*/ 	.short	0x0100
        /*026a*/ 	.byte	0x05
	.zero		1


	//   ....[23]....
        /*026c*/ 	.word	0x00000740
        /*0270*/ 	.word	0x000000ff
        /*0274*/ 	.word	0x00000138
        /*0278*/ 	.short	0x0100
        /*027a*/ 	.byte	0x05
	.zero		1


	//   ....[24]....
        /*027c*/ 	.word	0x00000750
        /*0280*/ 	.word	0x000000ff
        /*0284*/ 	.word	0x00000060
        /*0288*/ 	.short	0x0100
        /*028a*/ 	.byte	0x05
	.zero		1


	//   ....[25]....
        /*028c*/ 	.word	0x00000760
        /*0290*/ 	.word	0x000000ff
        /*0294*/ 	.word	0x00000140
        /*0298*/ 	.short	0x0100
        /*029a*/ 	.byte	0x05
	.zero		1


	//   ....[26]....
        /*029c*/ 	.word	0x00000770
        /*02a0*/ 	.word	0x000000ff
        /*02a4*/ 	.word	0x00000068
        /*02a8*/ 	.short	0x0100
        /*02aa*/ 	.byte	0x05
	.zero		1


	//   ....[27]....
        /*02ac*/ 	.word	0x00000780
        /*02b0*/ 	.word	0x000000ff
        /*02b4*/ 	.word	0x00000148
        /*02b8*/ 	.short	0x0100
        /*02ba*/ 	.byte	0x05
	.zero		1


	//   ....[28]....
        /*02bc*/ 	.word	0x00000790
        /*02c0*/ 	.word	0x000000ff
        /*02c4*/ 	.word	0x00000070
        /*02c8*/ 	.short	0x0100
        /*02ca*/ 	.byte	0x05
	.zero		1


	//   ....[29]....
        /*02cc*/ 	.word	0x000007a0
        /*02d0*/ 	.word	0x000000ff
        /*02d4*/ 	.word	0x00000150
        /*02d8*/ 	.short	0x0100
        /*02da*/ 	.byte	0x05
	.zero		1


	//   ....[30]....
        /*02dc*/ 	.word	0x000007b0
        /*02e0*/ 	.word	0x000000ff
        /*02e4*/ 	.word	0x00000078
        /*02e8*/ 	.short	0x0100
        /*02ea*/ 	.byte	0x05
	.zero		1


	//   ....[31]....
        /*02ec*/ 	.word	0x000007c0
        /*02f0*/ 	.word	0x000000ff
        /*02f4*/ 	.word	0x00000158
        /*02f8*/ 	.short	0x0100
        /*02fa*/ 	.byte	0x05
	.zero		1


	//   ....[32]....
        /*02fc*/ 	.word	0x000007d0
        /*0300*/ 	.word	0x000000ff
        /*0304*/ 	.word	0x00000080
        /*0308*/ 	.short	0x0100
        /*030a*/ 	.byte	0x05
	.zero		1


	//   ....[33]....
        /*030c*/ 	.word	0x000007e0
        /*0310*/ 	.word	0x000000ff
        /*0314*/ 	.word	0x00000160
        /*0318*/ 	.short	0x0100
        /*031a*/ 	.byte	0x05
	.zero		1


	//   ....[34]....
        /*031c*/ 	.word	0x000007f0
        /*0320*/ 	.word	0x000000ff
        /*0324*/ 	.word	0x00000088
        /*0328*/ 	.short	0x0100
        /*032a*/ 	.byte	0x05
	.zero		1


	//   ....[35]....
        /*032c*/ 	.word	0x00000800
        /*0330*/ 	.word	0x000000ff
        /*0334*/ 	.word	0x00000168
        /*0338*/ 	.short	0x0100
        /*033a*/ 	.byte	0x05
	.zero		1


	//   ....[36]....
        /*033c*/ 	.word	0x00000810
        /*0340*/ 	.word	0x000000ff
        /*0344*/ 	.word	0x00000090
        /*0348*/ 	.short	0x0100
        /*034a*/ 	.byte	0x05
	.zero		1


	//   ....[37]....
        /*034c*/ 	.word	0x00000820
        /*0350*/ 	.word	0x000000ff
        /*0354*/ 	.word	0x00000170
        /*0358*/ 	.short	0x0100
        /*035a*/ 	.byte	0x05
	.zero		1


	//   ....[38]....
        /*035c*/ 	.word	0x00000830
        /*0360*/ 	.word	0x000000ff
        /*0364*/ 	.word	0x00000098
        /*0368*/ 	.short	0x0100
        /*036a*/ 	.byte	0x05
	.zero		1


	//   ....[39]....
        /*036c*/ 	.word	0x00000840
        /*0370*/ 	.word	0x000000ff
        /*0374*/ 	.word	0x00000178
        /*0378*/ 	.short	0x0100
        /*037a*/ 	.byte	0x05
	.zero		1


	//   ....[40]....
        /*037c*/ 	.word	0x00000850
        /*0380*/ 	.word	0x000000ff
        /*0384*/ 	.word	0x000000a0
        /*0388*/ 	.short	0x0100
        /*038a*/ 	.byte	0x05
	.zero		1


	//   ....[41]....
        /*038c*/ 	.word	0x00000860
        /*0390*/ 	.word	0x000000ff
        /*0394*/ 	.word	0x00000180
        /*0398*/ 	.short	0x0100
        /*039a*/ 	.byte	0x05
	.zero		1


	//   ....[42]....
        /*039c*/ 	.word	0x00000870
        /*03a0*/ 	.word	0x000000ff
        /*03a4*/ 	.word	0x000000a8
        /*03a8*/ 	.short	0x0100
        /*03aa*/ 	.byte	0x05
	.zero		1


	//   ....[43]....
        /*03ac*/ 	.word	0x00000880
        /*03b0*/ 	.word	0x000000ff
        /*03b4*/ 	.word	0x00000188
        /*03b8*/ 	.short	0x0100
        /*03ba*/ 	.byte	0x05
	.zero		1


	//   ....[44]....
        /*03bc*/ 	.word	0x00000890
        /*03c0*/ 	.word	0x000000ff
        /*03c4*/ 	.word	0x000000b0
        /*03c8*/ 	.short	0x0100
        /*03ca*/ 	.byte	0x05
	.zero		1


	//   ....[45]....
        /*03cc*/ 	.word	0x000008a0
        /*03d0*/ 	.word	0x000000ff
        /*03d4*/ 	.word	0x00000190
        /*03d8*/ 	.short	0x0100
        /*03da*/ 	.byte	0x05
	.zero		1


	//   ....[46]....
        /*03dc*/ 	.word	0x000008b0
        /*03e0*/ 	.word	0x000000ff
        /*03e4*/ 	.word	0x000000b8
        /*03e8*/ 	.short	0x0100
        /*03ea*/ 	.byte	0x05
	.zero		1


	//   ....[47]....
        /*03ec*/ 	.word	0x000008c0
        /*03f0*/ 	.word	0x000000ff
        /*03f4*/ 	.word	0x00000198
        /*03f8*/ 	.short	0x0100
        /*03fa*/ 	.byte	0x05
	.zero		1


	//   ....[48]....
        /*03fc*/ 	.word	0x000008d0
        /*0400*/ 	.word	0x000000ff
        /*0404*/ 	.word	0x000000c0
        /*0408*/ 	.short	0x0100
        /*040a*/ 	.byte	0x05
	.zero		1


	//   ....[49]....
        /*040c*/ 	.word	0x000008e0
        /*0410*/ 	.word	0x000000ff
        /*0414*/ 	.word	0x000001a0
        /*0418*/ 	.short	0x0100
        /*041a*/ 	.byte	0x05
	.zero		1


	//   ....[50]....
        /*041c*/ 	.word	0x000008f0
        /*0420*/ 	.word	0x000000ff
        /*0424*/ 	.word	0x000000c8
        /*0428*/ 	.short	0x0100
        /*042a*/ 	.byte	0x05
	.zero		1


	//   ....[51]....
        /*042c*/ 	.word	0x00000900
        /*0430*/ 	.word	0x000000ff
        /*0434*/ 	.word	0x000001a8
        /*0438*/ 	.short	0x0100
        /*043a*/ 	.byte	0x05
	.zero		1


	//   ....[52]....
        /*043c*/ 	.word	0x00000910
        /*0440*/ 	.word	0x000000ff
        /*0444*/ 	.word	0x000000d0
        /*0448*/ 	.short	0x0100
        /*044a*/ 	.byte	0x05
	.zero		1


	//   ....[53]....
        /*044c*/ 	.word	0x00000920
        /*0450*/ 	.word	0x000000ff
        /*0454*/ 	.word	0x000001b0
        /*0458*/ 	.short	0x0100
        /*045a*/ 	.byte	0x05
	.zero		1


	//   ....[54]....
        /*045c*/ 	.word	0x00000930
        /*0460*/ 	.word	0x000000ff
        /*0464*/ 	.word	0x000000d8
        /*0468*/ 	.short	0x0100
        /*046a*/ 	.byte	0x05
	.zero		1


	//   ....[55]....
        /*046c*/ 	.word	0x00000940
        /*0470*/ 	.word	0x000000ff
        /*0474*/ 	.word	0x000001b8
        /*0478*/ 	.short	0x0100
        /*047a*/ 	.byte	0x05
	.zero		1


	//   ....[56]....
        /*047c*/ 	.word	0x00000a80
        /*0480*/ 	.word	0x000000ff
        /*0484*/ 	.word	0x000001c0
        /*0488*/ 	.short	0x0100
        /*048a*/ 	.byte	0x07
	.zero		1


	//   ....[57]....
        /*048c*/ 	.word	0x00000a90
        /*0490*/ 	.word	0x000000ff
        /*0494*/ 	.word	0x000001d8
        /*0498*/ 	.short	0x0100
        /*049a*/ 	.byte	0x07
	.zero		1


	//   ....[58]....
        /*049c*/ 	.word	0x00000aa0
        /*04a0*/ 	.word	0x000000ff
        /*04a4*/ 	.word	0x000001c8
        /*04a8*/ 	.short	0x0100
        /*04aa*/ 	.byte	0x07
	.zero		1


	//   ....[59]....
        /*04ac*/ 	.word	0x00000ab0
        /*04b0*/ 	.word	0x000000ff
        /*04b4*/ 	.word	0x000001e0
        /*04b8*/ 	.short	0x0100
        /*04ba*/ 	.byte	0x07
	.zero		1


	//   ....[60]....
        /*04bc*/ 	.word	0x00000ac0
        /*04c0*/ 	.word	0x000000ff
        /*04c4*/ 	.word	0x000001d0
        /*04c8*/ 	.short	0x0100
        /*04ca*/ 	.byte	0x07
	.zero		1


	//   ....[61]....
        /*04cc*/ 	.word	0x00000ad0
        /*04d0*/ 	.word	0x000000ff
        /*04d4*/ 	.word	0x000001e8
        /*04d8*/ 	.short	0x0100
        /*04da*/ 	.byte	0x07
	.zero		1


	//   ....[62]....
        /*04dc*/ 	.word	0x00000bc0
        /*04e0*/ 	.word	0x000000ff
        /*04e4*/ 	.word	0x000001f0
        /*04e8*/ 	.short	0x0100
        /*04ea*/ 	.byte	0x05
	.zero		1


	//   ....[63]....
        /*04ec*/ 	.word	0x00000bd0
        /*04f0*/ 	.word	0x000000ff
        /*04f4*/ 	.word	0x000001f8
        /*04f8*/ 	.short	0x0100
        /*04fa*/ 	.byte	0x05
	.zero		1


	//   ....[64]....
        /*04fc*/ 	.word	0x00000d10
        /*0500*/ 	.word	0x000000ff
        /*0504*/ 	.word	0x00000200
        /*0508*/ 	.short	0x0100
        /*050a*/ 	.byte	0x05
	.zero		1


	//   ....[65]....
        /*050c*/ 	.word	0x00000d20
        /*0510*/ 	.word	0x000000ff
        /*0514*/ 	.word	0x00000210
        /*0518*/ 	.short	0x0100
        /*051a*/ 	.byte	0x05
	.zero		1


	//   ....[66]....
        /*051c*/ 	.word	0x00000d30
        /*0520*/ 	.word	0x000000ff
        /*0524*/ 	.word	0x00000208
        /*0528*/ 	.short	0x0100
        /*052a*/ 	.byte	0x05
	.zero		1


	//   ....[67]....
        /*052c*/ 	.word	0x00000d40
        /*0530*/ 	.word	0x000000ff
        /*0534*/ 	.word	0x00000218
        /*0538*/ 	.short	0x0100
        /*053a*/ 	.byte	0x05
	.zero		1


	//   ....[68]....
        /*053c*/ 	.word	0x00000e70
        /*0540*/ 	.word	0x000000ff
        /*0544*/ 	.word	0x00000220
        /*0548*/ 	.short	0x0100
        /*054a*/ 	.byte	0x07
	.zero		1


	//   ....[69]....
        /*054c*/ 	.word	0x00000e80
        /*0550*/ 	.word	0x000000ff
        /*0554*/ 	.word	0x00000240
        /*0558*/ 	.short	0x0100
        /*055a*/ 	.byte	0x07
	.zero		1


	//   ....[70]....
        /*055c*/ 	.word	0x00000e90
        /*0560*/ 	.word	0x000000ff
        /*0564*/ 	.word	0x00000228
        /*0568*/ 	.short	0x0100
        /*056a*/ 	.byte	0x07
	.zero		1


	//   ....[71]....
        /*056c*/ 	.word	0x00000ea0
        /*0570*/ 	.word	0x000000ff
        /*0574*/ 	.word	0x00000248
        /*0578*/ 	.short	0x0100
        /*057a*/ 	.byte	0x07
	.zero		1


	//   ....[72]....
        /*057c*/ 	.word	0x00000eb0
        /*0580*/ 	.word	0x000000ff
        /*0584*/ 	.word	0x00000230
        /*0588*/ 	.short	0x0100
        /*058a*/ 	.byte	0x07
	.zero		1


	//   ....[73]....
        /*058c*/ 	.word	0x00000ec0
        /*0590*/ 	.word	0x000000ff
        /*0594*/ 	.word	0x00000250
        /*0598*/ 	.short	0x0100
        /*059a*/ 	.byte	0x07
	.zero		1


	//   ....[74]....
        /*059c*/ 	.word	0x00000ed0
        /*05a0*/ 	.word	0x000000ff
        /*05a4*/ 	.word	0x00000238
        /*05a8*/ 	.short	0x0100
        /*05aa*/ 	.byte	0x07
	.zero		1


	//   ....[75]....
        /*05ac*/ 	.word	0x00000ee0
        /*05b0*/ 	.word	0x000000ff
        /*05b4*/ 	.word	0x00000258
        /*05b8*/ 	.short	0x0100
        /*05ba*/ 	.byte	0x07
	.zero		1


	//   ....[76]....
        /*05bc*/ 	.word	0x00000fd0
        /*05c0*/ 	.word	0x000000ff
        /*05c4*/ 	.word	0x00000260
        /*05c8*/ 	.short	0x0100
        /*05ca*/ 	.byte	0x05
	.zero		1


	//   ....[77]....
        /*05cc*/ 	.word	0x00000fe0
        /*05d0*/ 	.word	0x000000ff
        /*05d4*/ 	.word	0x00000270
        /*05d8*/ 	.short	0x0100
        /*05da*/ 	.byte	0x05
	.zero		1


	//   ....[78]....
        /*05dc*/ 	.word	0x00000ff0
        /*05e0*/ 	.word	0x000000ff
        /*05e4*/ 	.word	0x00000268
        /*05e8*/ 	.short	0x0100
        /*05ea*/ 	.byte	0x05
	.zero		1


	//   ....[79]....
        /*05ec*/ 	.word	0x00001000
        /*05f0*/ 	.word	0x000000ff
        /*05f4*/ 	.word	0x00000278
        /*05f8*/ 	.short	0x0100
        /*05fa*/ 	.byte	0x05
	.zero		1


	//   ....[80]....
        /*05fc*/ 	.word	0x000018d0
        /*0600*/ 	.word	0x00000002
        /*0604*/ 	.word	0x00000270
        /*0608*/ 	.short	0x010a
        /*060a*/ 	.byte	0xff
	.zero		1


	//   ....[81]....
        /*060c*/ 	.word	0x00001900
        /*0610*/ 	.word	0x00000002
        /*0614*/ 	.word	0x00000260
        /*0618*/ 	.short	0x0101
        /*061a*/ 	.byte	0xff
	.zero		1


	//   ....[82]....
        /*061c*/ 	.word	0x000019d0
        /*0620*/ 	.word	0x000000ff
        /*0624*/ 	.word	0x000000e0
        /*0628*/ 	.short	0x010a
        /*062a*/ 	.byte	0x05
	.zero		1


	//   ....[83]....
        /*062c*/ 	.word	0x00001a70
        /*0630*/ 	.word	0x000000ff
        /*0634*/ 	.word	0x000000e0
        /*0638*/ 	.short	0x010a
        /*063a*/ 	.byte	0x21
	.zero		1


	//   ....[84]....
        /*063c*/ 	.word	0x00001bc0
        /*0640*/ 	.word	0x000000ff
        /*0644*/ 	.word	0x000000e0
        /*0648*/ 	.short	0x010a
        /*064a*/ 	.byte	0x08
	.zero		1


	//   ....[85]....
        /*064c*/ 	.word	0x00001cd0
        /*0650*/ 	.word	0x000000ff
        /*0654*/ 	.word	0x000001f8
        /*0658*/ 	.short	0x0101
        /*065a*/ 	.byte	0x04
	.zero		1


	//   ....[86]....
        /*065c*/ 	.word	0x00001cf0
        /*0660*/ 	.word	0x000000ff
        /*0664*/ 	.word	0x000000e0
        /*0668*/ 	.short	0x010a
        /*066a*/ 	.byte	0x05
	.zero		1


	//   ....[87]....
        /*066c*/ 	.word	0x00001d70
        /*0670*/ 	.word	0x000000ff
        /*0674*/ 	.word	0x000000e0
        /*0678*/ 	.short	0x010a
        /*067a*/ 	.byte	0x11
	.zero		1


	//   ....[88]....
        /*067c*/ 	.word	0x00001ec0
        /*0680*/ 	.word	0x000000ff
        /*0684*/ 	.word	0x000000e0
        /*0688*/ 	.short	0x010a
        /*068a*/ 	.byte	0x08
	.zero		1


	//   ....[89]....
        /*068c*/ 	.word	0x00002000
        /*0690*/ 	.word	0x00000002
        /*0694*/ 	.word	0x00000200
        /*0698*/ 	.short	0x010a
        /*069a*/ 	.byte	0xff
	.zero		1


	//   ....[90]....
        /*069c*/ 	.word	0x000020c0
        /*06a0*/ 	.word	0x00000002
        /*06a4*/ 	.word	0x00000000
        /*06a8*/ 	.short	0x0101
        /*06aa*/ 	.byte	0xff
	.zero		1


	//   ....[91]....
        /*06ac*/ 	.word	0x00002620
        /*06b0*/ 	.word	0x000000ff
        /*06b4*/ 	.word	0x00000000
        /*06b8*/ 	.short	0x010a
        /*06ba*/ 	.byte	0x05
	.zero		1


	//   ....[92]....
        /*06bc*/ 	.word	0x000026b0
        /*06c0*/ 	.word	0x000000ff
        /*06c4*/ 	.word	0x00000000
        /*06c8*/ 	.short	0x010a
        /*06ca*/ 	.byte	0x05
	.zero		1


	//   ....[93]....
        /*06cc*/ 	.word	0x00002740
        /*06d0*/ 	.word	0x000000ff
        /*06d4*/ 	.word	0x00000000
        /*06d8*/ 	.short	0x010a
        /*06da*/ 	.byte	0x05
	.zero		1


	//   ....[94]....
        /*06dc*/ 	.word	0x000027d0
        /*06e0*/ 	.word	0x000000ff
        /*06e4*/ 	.word	0x00000000
        /*06e8*/ 	.short	0x010a
        /*06ea*/ 	.byte	0x05
	.zero		1


	//   ....[95]....
        /*06ec*/ 	.word	0x00002860
        /*06f0*/ 	.word	0x000000ff
        /*06f4*/ 	.word	0x00000000
        /*06f8*/ 	.short	0x010a
        /*06fa*/ 	.byte	0x05
	.zero		1


	//   ....[96]....
        /*06fc*/ 	.word	0x000028f0
        /*0700*/ 	.word	0x000000ff
        /*0704*/ 	.word	0x00000000
        /*0708*/ 	.short	0x010a
        /*070a*/ 	.byte	0x05
	.zero		1


	//   ....[97]....
        /*070c*/ 	.word	0x00002980
        /*0710*/ 	.word	0x000000ff
        /*0714*/ 	.word	0x00000000
        /*0718*/ 	.short	0x010a
        /*071a*/ 	.byte	0x05
	.zero		1


	//   ....[98]....
        /*071c*/ 	.word	0x00002a10
        /*0720*/ 	.word	0x000000ff
        /*0724*/ 	.word	0x00000000
        /*0728*/ 	.short	0x010a
        /*072a*/ 	.byte	0x05
	.zero		1


	//   ....[99]....
        /*072c*/ 	.word	0x00002aa0
        /*0730*/ 	.word	0x000000ff
        /*0734*/ 	.word	0x00000000
        /*0738*/ 	.short	0x010a
        /*073a*/ 	.byte	0x05
	.zero		1


	//   ....[100]....
        /*073c*/ 	.word	0x00002b30
        /*0740*/ 	.word	0x000000ff
        /*0744*/ 	.word	0x00000000
        /*0748*/ 	.short	0x010a
        /*074a*/ 	.byte	0x05
	.zero		1


	//   ....[101]....
        /*074c*/ 	.word	0x00002bc0
        /*0750*/ 	.word	0x000000ff
        /*0754*/ 	.word	0x00000000
        /*0758*/ 	.short	0x010a
        /*075a*/ 	.byte	0x05
	.zero		1


	//   ....[102]....
        /*075c*/ 	.word	0x00002c50
        /*0760*/ 	.word	0x000000ff
        /*0764*/ 	.word	0x00000000
        /*0768*/ 	.short	0x010a
        /*076a*/ 	.byte	0x05
	.zero		1


	//   ....[103]....
        /*076c*/ 	.word	0x00002ce0
        /*0770*/ 	.word	0x000000ff
        /*0774*/ 	.word	0x00000000
        /*0778*/ 	.short	0x010a
        /*077a*/ 	.byte	0x05
	.zero		1


	//   ....[104]....
        /*077c*/ 	.word	0x00002d70
        /*0780*/ 	.word	0x000000ff
        /*0784*/ 	.word	0x00000000
        /*0788*/ 	.short	0x010a
        /*078a*/ 	.byte	0x05
	.zero		1


	//   ....[105]....
        /*078c*/ 	.word	0x00002e00
        /*0790*/ 	.word	0x000000ff
        /*0794*/ 	.word	0x00000000
        /*0798*/ 	.short	0x010a
        /*079a*/ 	.byte	0x05
	.zero		1


	//   ....[106]....
        /*079c*/ 	.word	0x00002e90
        /*07a0*/ 	.word	0x000000ff
        /*07a4*/ 	.word	0x00000000
        /*07a8*/ 	.short	0x010a
        /*07aa*/ 	.byte	0x05
	.zero		1


	//   ....[107]....
        /*07ac*/ 	.word	0x00002f20
        /*07b0*/ 	.word	0x000000ff
        /*07b4*/ 	.word	0x00000000
        /*07b8*/ 	.short	0x010a
        /*07ba*/ 	.byte	0x05
	.zero		1


	//   ....[108]....
        /*07bc*/ 	.word	0x00002fb0
        /*07c0*/ 	.word	0x000000ff
        /*07c4*/ 	.word	0x00000000
        /*07c8*/ 	.short	0x010a
        /*07ca*/ 	.byte	0x05
	.zero		1


	//   ....[109]....
        /*07cc*/ 	.word	0x00003040
        /*07d0*/ 	.word	0x000000ff
        /*07d4*/ 	.word	0x00000000
        /*07d8*/ 	.short	0x010a
        /*07da*/ 	.byte	0x05
	.zero		1


	//   ....[110]....
        /*07dc*/ 	.word	0x000030d0
        /*07e0*/ 	.word	0x000000ff
        /*07e4*/ 	.word	0x00000000
        /*07e8*/ 	.short	0x010a
        /*07ea*/ 	.byte	0x05
	.zero		1


	//   ....[111]....
        /*07ec*/ 	.word	0x00003160
        /*07f0*/ 	.word	0x000000ff
        /*07f4*/ 	.word	0x00000000
        /*07f8*/ 	.short	0x010a
        /*07fa*/ 	.byte	0x05
	.zero		1


	//   ....[112]....
        /*07fc*/ 	.word	0x000031f0
        /*0800*/ 	.word	0x000000ff
        /*0804*/ 	.word	0x00000000
        /*0808*/ 	.short	0x010a
        /*080a*/ 	.byte	0x05
	.zero		1


	//   ....[113]....
        /*080c*/ 	.word	0x00003280
        /*0810*/ 	.word	0x000000ff
        /*0814*/ 	.word	0x00000000
        /*0818*/ 	.short	0x010a
        /*081a*/ 	.byte	0x05
	.zero		1


	//   ....[114]....
        /*081c*/ 	.word	0x00003310
        /*0820*/ 	.word	0x000000ff
        /*0824*/ 	.word	0x00000000
        /*0828*/ 	.short	0x010a
        /*082a*/ 	.byte	0x05
	.zero		1


	//   ....[115]....
        /*082c*/ 	.word	0x000033a0
        /*0830*/ 	.word	0x000000ff
        /*0834*/ 	.word	0x00000000
        /*0838*/ 	.short	0x010a
        /*083a*/ 	.byte	0x05
	.zero		1


	//   ....[116]....
        /*083c*/ 	.word	0x00003430
        /*0840*/ 	.word	0x000000ff
        /*0844*/ 	.word	0x00000000
        /*0848*/ 	.short	0x010a
        /*084a*/ 	.byte	0x05
	.zero		1


	//   ....[117]....
        /*084c*/ 	.word	0x000034c0
        /*0850*/ 	.word	0x000000ff
        /*0854*/ 	.word	0x00000000
        /*0858*/ 	.short	0x010a
        /*085a*/ 	.byte	0x05
	.zero		1


	//   ....[118]....
        /*085c*/ 	.word	0x00003560
        /*0860*/ 	.word	0x00000000
        /*0864*/ 	.word	0x00000000
        /*0868*/ 	.short	0x010a
        /*086a*/ 	.byte	0xff
	.zero		1


	//   ....[119]....
        /*086c*/ 	.word	0x00003680
        /*0870*/ 	.word	0x00000000
        /*0874*/ 	.word	0x00000260
        /*0878*/ 	.short	0x010a
        /*087a*/ 	.byte	0xff
	.zero		1


	//   ....[120]....
        /*087c*/ 	.word	0x000036f0
        /*0880*/ 	.word	0x00000000
        /*0884*/ 	.word	0x00000000
        /*0888*/ 	.short	0x0101
        /*088a*/ 	.byte	0xff
	.zero		1


	//   ....[121]....
        /*088c*/ 	.word	0x00003710
        /*0890*/ 	.word	0x000000ff
        /*0894*/ 	.word	0x00000210
        /*0898*/ 	.short	0x010a
        /*089a*/ 	.byte	0x05
	.zero		1


	//   ....[122]....
        /*089c*/ 	.word	0x00003830
        /*08a0*/ 	.word	0x00000000
        /*08a4*/ 	.word	0x00000200
        /*08a8*/ 	.short	0x010a
        /*08aa*/ 	.byte	0xff
	.zero		1


	//   ....[123]....
        /*08ac*/ 	.word	0x00003930
        /*08b0*/ 	.word	0x00000000
        /*08b4*/ 	.word	0x00000000
        /*08b8*/ 	.short	0x0101
        /*08ba*/ 	.byte	0xff
	.zero		1


	//   ....[124]....
        /*08bc*/ 	.word	0x000039c0
        /*08c0*/ 	.word	0x000000ff
        /*08c4*/ 	.word	0x00000210
        /*08c8*/ 	.short	0x0106
        /*08ca*/ 	.byte	0x05
	.zero		1


	//   ....[125]....
        /*08cc*/ 	.word	0x000039e0
        /*08d0*/ 	.word	0x000000ff
        /*08d4*/ 	.word	0x00000210
        /*08d8*/ 	.short	0x010a
        /*08da*/ 	.byte	0x05
	.zero		1


	//   ....[126]....
        /*08dc*/ 	.word	0x00003a70
        /*08e0*/ 	.word	0x000000ff
        /*08e4*/ 	.word	0x00000210
        /*08e8*/ 	.short	0x0106
        /*08ea*/ 	.byte	0x04
	.zero		1


	//   ....[127]....
        /*08ec*/ 	.word	0x00003ab0
        /*08f0*/ 	.word	0x00000000
        /*08f4*/ 	.word	0x00000210
        /*08f8*/ 	.short	0x010a
        /*08fa*/ 	.byte	0xff
	.zero		1


	//   ....[128]....
        /*08fc*/ 	.word	0x00003f90
        /*0900*/ 	.word	0x00000000
        /*0904*/ 	.word	0x00000200
        /*0908*/ 	.short	0x010a
        /*090a*/ 	.byte	0xff
	.zero		1


	//   ....[129]....
        /*090c*/ 	.word	0x00004090
        /*0910*/ 	.word	0x00000003
        /*0914*/ 	.word	0x00000000
        /*0918*/ 	.short	0x0101
        /*091a*/ 	.byte	0xff
	.zero		1


	//   ....[130]....
        /*091c*/ 	.word	0x000040a0
        /*0920*/ 	.word	0x000000ff
        /*0924*/ 	.word	0x00000000
        /*0928*/ 	.short	0x010a
        /*092a*/ 	.byte	0x05
	.zero		1


	//   ....[131]....
        /*092c*/ 	.word	0x000040c0
        /*0930*/ 	.word	0x000000ff
        /*0934*/ 	.word	0x00000240
        /*0938*/ 	.short	0x010a
        /*093a*/ 	.byte	0x0e
	.zero		1


	//   ....[132]....
        /*093c*/ 	.word	0x000041a0
        /*0940*/ 	.word	0x000000ff
        /*0944*/ 	.word	0x00000000
        /*0948*/ 	.short	0x010a
        /*094a*/ 	.byte	0x07
	.zero		1


	//   ....[133]....
        /*094c*/ 	.word	0x000042b0
        /*0950*/ 	.word	0x000000ff
        /*0954*/ 	.word	0x00000000
        /*0958*/ 	.short	0x010a
        /*095a*/ 	.byte	0x13
	.zero		1


	//   ....[134]....
        /*095c*/ 	.word	0x00004480
        /*0960*/ 	.word	0x000000ff
        /*0964*/ 	.word	0x00000000
        /*0968*/ 	.short	0x010a
        /*096a*/ 	.byte	0x05
	.zero		1


	//   ....[135]....
        /*096c*/ 	.word	0x00004510
        /*0970*/ 	.word	0x000000ff
        /*0974*/ 	.word	0x00000000
        /*0978*/ 	.short	0x010a
        /*097a*/ 	.byte	0x05
	.zero		1


	//   ....[136]....
        /*097c*/ 	.word	0x000045a0
        /*0980*/ 	.word	0x000000ff
        /*0984*/ 	.word	0x00000000
        /*0988*/ 	.short	0x010a
        /*098a*/ 	.byte	0x05
	.zero		1


	//   ....[137]....
        /*098c*/ 	.word	0x00004630
        /*0990*/ 	.word	0x000000ff
        /*0994*/ 	.word	0x00000000
        /*0998*/ 	.short	0x010a
        /*099a*/ 	.byte	0x06
	.zero		1


	//   ....[138]....
        /*099c*/ 	.word	0x00004aa0
        /*09a0*/ 	.word	0x00000000
        /*09a4*/ 	.word	0x00000200
        /*09a8*/ 	.short	0x010a
        /*09aa*/ 	.byte	0xff
	.zero		1


	//   ....[139]....
        /*09ac*/ 	.word	0x00004b60
        /*09b0*/ 	.word	0x00000000
        /*09b4*/ 	.word	0x00000000
        /*09b8*/ 	.short	0x0101
        /*09ba*/ 	.byte	0xff
	.zero		1


	//   ....[140]....
        /*09bc*/ 	.word	0x00004e80
        /*09c0*/ 	.word	0x000000ff
        /*09c4*/ 	.word	0x000001f8
        /*09c8*/ 	.short	0x010a
        /*09ca*/ 	.byte	0x07
	.zero		1


	//   ....[141]....
        /*09cc*/ 	.word	0x00005070
        /*09d0*/ 	.word	0x000000ff
        /*09d4*/ 	.word	0x000001d8
        /*09d8*/ 	.short	0x010a
        /*09da*/ 	.byte	0x07
	.zero		1


	//   ....[142]....
        /*09dc*/ 	.word	0x000051f0
        /*09e0*/ 	.word	0x000000ff
        /*09e4*/ 	.word	0x000001c0
        /*09e8*/ 	.short	0x010b
        /*09ea*/ 	.byte	0x07
	.zero		1


	//   ....[143]....
        /*09ec*/ 	.word	0x00005200
        /*09f0*/ 	.word	0x000000ff
        /*09f4*/ 	.word	0x00000000
        /*09f8*/ 	.short	0x0101
        /*09fa*/ 	.byte	0x08
	.zero		1


	//   ....[144]....
        /*09fc*/ 	.word	0x00005210
        /*0a00*/ 	.word	0x000000ff
        /*0a04*/ 	.word	0x000001e0
        /*0a08*/ 	.short	0x010a
        /*0a0a*/ 	.byte	0x07
	.zero		1


	//   ....[145]....
        /*0a0c*/ 	.word	0x00005390
        /*0a10*/ 	.word	0x000000ff
        /*0a14*/ 	.word	0x000001c8
        /*0a18*/ 	.short	0x010b
        /*0a1a*/ 	.byte	0x07
	.zero		1


	//   ....[146]....
        /*0a1c*/ 	.word	0x000053d0
        /*0a20*/ 	.word	0x000000ff
        /*0a24*/ 	.word	0x00000000
        /*0a28*/ 	.short	0x0101
        /*0a2a*/ 	.byte	0x08
	.zero		1


	//   ....[147]....
        /*0a2c*/ 	.word	0x00005410
        /*0a30*/ 	.word	0x000000ff
        /*0a34*/ 	.word	0x000001e8
        /*0a38*/ 	.short	0x010a
        /*0a3a*/ 	.byte	0x07
	.zero		1


	//   ....[148]....
        /*0a3c*/ 	.word	0x00005650
        /*0a40*/ 	.word	0x000000ff
        /*0a44*/ 	.word	0x000001d0
        /*0a48*/ 	.short	0x010b
        /*0a4a*/ 	.byte	0x07
	.zero		1


	//   ....[149]....
        /*0a4c*/ 	.word	0x00005670
        /*0a50*/ 	.word	0x000000ff
        /*0a54*/ 	.word	0x00000000
        /*0a58*/ 	.short	0x0101
        /*0a5a*/ 	.byte	0x0d
	.zero		1


	//   ....[150]....
        /*0a5c*/ 	.word	0x000056a0
        /*0a60*/ 	.word	0x000000ff
        /*0a64*/ 	.word	0x000001d8
        /*0a68*/ 	.short	0x010a
        /*0a6a*/ 	.byte	0x07
	.zero		1


	//   ....[151]....
        /*0a6c*/ 	.word	0x000056c0
        /*0a70*/ 	.word	0x000000ff
        /*0a74*/ 	.word	0x000001e0
        /*0a78*/ 	.short	0x010a
        /*0a7a*/ 	.byte	0x07
	.zero		1


	//   ....[152]....
        /*0a7c*/ 	.word	0x00005700
        /*0a80*/ 	.word	0x00000000
        /*0a84*/ 	.word	0x000001e8
        /*0a88*/ 	.short	0x010a
        /*0a8a*/ 	.byte	0xff
	.zero		1


	//   ....[153]....
        /*0a8c*/ 	.word	0x00005a30
        /*0a90*/ 	.word	0x00000000
        /*0a94*/ 	.word	0x00000200
        /*0a98*/ 	.short	0x010a
        /*0a9a*/ 	.byte	0xff
	.zero		1


	//   ....[154]....
        /*0a9c*/ 	.word	0x00005b40
        /*0aa0*/ 	.word	0x00000000
        /*0aa4*/ 	.word	0x00000000
        /*0aa8*/ 	.short	0x0101
        /*0aaa*/ 	.byte	0xff
	.zero		1


	//   ....[155]....
        /*0aac*/ 	.word	0x00006590
        /*0ab0*/ 	.word	0x000000ff
        /*0ab4*/ 	.word	0x000001c0
        /*0ab8*/ 	.short	0x010a
        /*0aba*/ 	.byte	0x30
	.zero		1


	//   ....[156]....
        /*0abc*/ 	.word	0x000065d0
        /*0ac0*/ 	.word	0x00000040
        /*0ac4*/ 	.word	0x00000220
        /*0ac8*/ 	.short	0x010a
        /*0aca*/ 	.byte	0xff
	.zero		1


	//   ....[157]....
        /*0acc*/ 	.word	0x000066c0
        /*0ad0*/ 	.word	0x000000ff
        /*0ad4*/ 	.word	0x000001c0
        /*0ad8*/ 	.short	0x010a
        /*0ada*/ 	.byte	0x30
	.zero		1


	//   ....[158]....
        /*0adc*/ 	.word	0x000067b0
        /*0ae0*/ 	.word	0x00000040
        /*0ae4*/ 	.word	0x00000220
        /*0ae8*/ 	.short	0x010a
        /*0aea*/ 	.byte	0xff
	.zero		1


	//   ....[159]....
        /*0aec*/ 	.word	0x00007290
        /*0af0*/ 	.word	0x00000000
        /*0af4*/ 	.word	0x00000000
        /*0af8*/ 	.short	0x0101
        /*0afa*/ 	.byte	0xff
	.zero		1


	//   ....[160]....
        /*0afc*/ 	.word	0x000072a0
        /*0b00*/ 	.word	0x00000002
        /*0b04*/ 	.word	0x000001c0
        /*0b08*/ 	.short	0x010a
        /*0b0a*/ 	.byte	0xff
	.zero		1


	//   ....[161]....
        /*0b0c*/ 	.word	0x00007380
        /*0b10*/ 	.word	0x00000002
        /*0b14*/ 	.word	0x000001c0
        /*0b18*/ 	.short	0x010a
        /*0b1a*/ 	.byte	0xff
	.zero		1


	//   ....[162]....
        /*0b1c*/ 	.word	0x00007f00
        /*0b20*/ 	.word	0x00000000
        /*0b24*/ 	.word	0x00000000
        /*0b28*/ 	.short	0x0101
        /*0b2a*/ 	.byte	0xff
	.zero		1


	//   ....[163]....
        /*0b2c*/ 	.word	0x00007f10
        /*0b30*/ 	.word	0x00000004
        /*0b34*/ 	.word	0x000001c0
        /*0b38*/ 	.short	0x010a
        /*0b3a*/ 	.byte	0xff
	.zero		1


	//   ....[164]....
        /*0b3c*/ 	.word	0x00007ff0
        /*0b40*/ 	.word	0x00000004
        /*0b44*/ 	.word	0x000001c0
        /*0b48*/ 	.short	0x010a
        /*0b4a*/ 	.byte	0xff
	.zero		1


	//   ....[165]....
        /*0b4c*/ 	.word	0x00008350
        /*0b50*/ 	.word	0x000000ff
        /*0b54*/ 	.word	0x00000000
        /*0b58*/ 	.short	0x0101
        /*0b5a*/ 	.byte	0x05
	.zero		1


	//   ....[166]....
        /*0b5c*/ 	.word	0x00008bc0
        /*0b60*/ 	.word	0x00000000
        /*0b64*/ 	.word	0x00000000
        /*0b68*/ 	.short	0x0101
        /*0b6a*/ 	.byte	0xff
	.zero		1


	//   ....[167]....
        /*0b6c*/ 	.word	0x00008e30
        /*0b70*/ 	.word	0x000000ff
        /*0b74*/ 	.word	0x00000000
        /*0b78*/ 	.short	0x0101
        /*0b7a*/ 	.byte	0x04
	.zero		1


	//   ....[168]....
        /*0b7c*/ 	.word	0x00008e50
        /*0b80*/ 	.word	0x00000002
        /*0b84*/ 	.word	0x00000270
        /*0b88*/ 	.short	0x010a
        /*0b8a*/ 	.byte	0xff
	.zero		1


	//   ....[169]....
        /*0b8c*/ 	.word	0x00008eb0
        /*0b90*/ 	.word	0x00000002
        /*0b94*/ 	.word	0x000000e0
        /*0b98*/ 	.short	0x010a
        /*0b9a*/ 	.byte	0xff
	.zero		1


	//   ....[170]....
        /*0b9c*/ 	.word	0x00008f10
        /*0ba0*/ 	.word	0x00000002
        /*0ba4*/ 	.word	0x000000e0
        /*0ba8*/ 	.short	0x010a
        /*0baa*/ 	.byte	0xff
	.zero		1


	//   ....[171]....
        /*0bac*/ 	.word	0x00008f60
        /*0bb0*/ 	.word	0x00000002
        /*0bb4*/ 	.word	0x00000200
        /*0bb8*/ 	.short	0x010a
        /*0bba*/ 	.byte	0xff
	.zero		1


	//   ....[172]....
        /*0bbc*/ 	.word	0x00008fc0
        /*0bc0*/ 	.word	0x00000000
        /*0bc4*/ 	.word	0x00000000
        /*0bc8*/ 	.short	0x010a
        /*0bca*/ 	.byte	0xff
	.zero		1


	//   ....[173]....
        /*0bcc*/ 	.word	0x00009020
        /*0bd0*/ 	.word	0x00000000
        /*0bd4*/ 	.word	0x00000000
        /*0bd8*/ 	.short	0x010a
        /*0bda*/ 	.byte	0xff
	.zero		1


	//   ....[174]....
        /*0bdc*/ 	.word	0x00009080
        /*0be0*/ 	.word	0x00000000
        /*0be4*/ 	.word	0x00000000
        /*0be8*/ 	.short	0x010a
        /*0bea*/ 	.byte	0xff
	.zero		1


	//   ....[175]....
        /*0bec*/ 	.word	0x000090e0
        /*0bf0*/ 	.word	0x00000000
        /*0bf4*/ 	.word	0x00000000
        /*0bf8*/ 	.short	0x010a
        /*0bfa*/ 	.byte	0xff
	.zero		1


	//   ....[176]....
        /*0bfc*/ 	.word	0x00009140
        /*0c00*/ 	.word	0x00000000
        /*0c04*/ 	.word	0x00000000
        /*0c08*/ 	.short	0x010a
        /*0c0a*/ 	.byte	0xff
	.zero		1


	//   ....[177]....
        /*0c0c*/ 	.word	0x000091a0
        /*0c10*/ 	.word	0x00000000
        /*0c14*/ 	.word	0x00000000
        /*0c18*/ 	.short	0x010a
        /*0c1a*/ 	.byte	0xff
	.zero		1


	//   ....[178]....
        /*0c1c*/ 	.word	0x00009200
        /*0c20*/ 	.word	0x00000000
        /*0c24*/ 	.word	0x00000000
        /*0c28*/ 	.short	0x010a
        /*0c2a*/ 	.byte	0xff
	.zero		1


	//   ....[179]....
        /*0c2c*/ 	.word	0x00009260
        /*0c30*/ 	.word	0x00000000
        /*0c34*/ 	.word	0x00000000
        /*0c38*/ 	.short	0x010a
        /*0c3a*/ 	.byte	0xff
	.zero		1


	//   ....[180]....
        /*0c3c*/ 	.word	0x000092c0
        /*0c40*/ 	.word	0x00000000
        /*0c44*/ 	.word	0x00000000
        /*0c48*/ 	.short	0x010a
        /*0c4a*/ 	.byte	0xff
	.zero		1


	//   ....[181]....
        /*0c4c*/ 	.word	0x00009320
        /*0c50*/ 	.word	0x00000000
        /*0c54*/ 	.word	0x00000000
        /*0c58*/ 	.short	0x010a
        /*0c5a*/ 	.byte	0xff
	.zero		1


	//   ....[182]....
        /*0c5c*/ 	.word	0x00009380
        /*0c60*/ 	.word	0x00000000
        /*0c64*/ 	.word	0x00000000
        /*0c68*/ 	.short	0x010a
        /*0c6a*/ 	.byte	0xff
	.zero		1


	//   ....[183]....
        /*0c6c*/ 	.word	0x000093e0
        /*0c70*/ 	.word	0x00000000
        /*0c74*/ 	.word	0x00000000
        /*0c78*/ 	.short	0x010a
        /*0c7a*/ 	.byte	0xff
	.zero		1


	//   ....[184]....
        /*0c7c*/ 	.word	0x00009440
        /*0c80*/ 	.word	0x00000000
        /*0c84*/ 	.word	0x00000000
        /*0c88*/ 	.short	0x010a
        /*0c8a*/ 	.byte	0xff
	.zero		1


	//   ....[185]....
        /*0c8c*/ 	.word	0x000094a0
        /*0c90*/ 	.word	0x00000000
        /*0c94*/ 	.word	0x00000000
        /*0c98*/ 	.short	0x010a
        /*0c9a*/ 	.byte	0xff
	.zero		1


	//   ....[186]....
        /*0c9c*/ 	.word	0x00009500
        /*0ca0*/ 	.word	0x00000000
        /*0ca4*/ 	.word	0x00000000
        /*0ca8*/ 	.short	0x010a
        /*0caa*/ 	.byte	0xff
	.zero		1


	//   ....[187]....
        /*0cac*/ 	.word	0x00009560
        /*0cb0*/ 	.word	0x00000000
        /*0cb4*/ 	.word	0x00000000
        /*0cb8*/ 	.short	0x010a
        /*0cba*/ 	.byte	0xff
	.zero		1


	//   ....[188]....
        /*0cbc*/ 	.word	0x000095c0
        /*0cc0*/ 	.word	0x00000000
        /*0cc4*/ 	.word	0x00000000
        /*0cc8*/ 	.short	0x010a
        /*0cca*/ 	.byte	0xff
	.zero		1


	//   ....[189]....
        /*0ccc*/ 	.word	0x00009620
        /*0cd0*/ 	.word	0x00000000
        /*0cd4*/ 	.word	0x00000000
        /*0cd8*/ 	.short	0x010a
        /*0cda*/ 	.byte	0xff
	.zero		1


	//   ....[190]....
        /*0cdc*/ 	.word	0x00009680
        /*0ce0*/ 	.word	0x00000000
        /*0ce4*/ 	.word	0x00000000
        /*0ce8*/ 	.short	0x010a
        /*0cea*/ 	.byte	0xff
	.zero		1


	//   ....[191]....
        /*0cec*/ 	.word	0x000096e0
        /*0cf0*/ 	.word	0x00000000
        /*0cf4*/ 	.word	0x00000000
        /*0cf8*/ 	.short	0x010a
        /*0cfa*/ 	.byte	0xff
	.zero		1


	//   ....[192]....
        /*0cfc*/ 	.word	0x00009740
        /*0d00*/ 	.word	0x00000000
        /*0d04*/ 	.word	0x00000000
        /*0d08*/ 	.short	0x010a
        /*0d0a*/ 	.byte	0xff
	.zero		1


	//   ....[193]....
        /*0d0c*/ 	.word	0x000097a0
        /*0d10*/ 	.word	0x00000000
        /*0d14*/ 	.word	0x00000000
        /*0d18*/ 	.short	0x010a
        /*0d1a*/ 	.byte	0xff
	.zero		1


	//   ....[194]....
        /*0d1c*/ 	.word	0x00009800
        /*0d20*/ 	.word	0x00000000
        /*0d24*/ 	.word	0x00000000
        /*0d28*/ 	.short	0x010a
        /*0d2a*/ 	.byte	0xff
	.zero		1


	//   ....[195]....
        /*0d2c*/ 	.word	0x00009860
        /*0d30*/ 	.word	0x00000000
        /*0d34*/ 	.word	0x00000000
        /*0d38*/ 	.short	0x010a
        /*0d3a*/ 	.byte	0xff
	.zero		1


	//   ....[196]....
        /*0d3c*/ 	.word	0x000098c0
        /*0d40*/ 	.word	0x00000000
        /*0d44*/ 	.word	0x00000000
        /*0d48*/ 	.short	0x010a
        /*0d4a*/ 	.byte	0xff
	.zero		1


	//   ....[197]....
        /*0d4c*/ 	.word	0x00009920
        /*0d50*/ 	.word	0x00000000
        /*0d54*/ 	.word	0x00000000
        /*0d58*/ 	.short	0x010a
        /*0d5a*/ 	.byte	0xff
	.zero		1


	//   ....[198]....
        /*0d5c*/ 	.word	0x00009980
        /*0d60*/ 	.word	0x00000000
        /*0d64*/ 	.word	0x00000000
        /*0d68*/ 	.short	0x010a
        /*0d6a*/ 	.byte	0xff
	.zero		1


	//   ....[199]....
        /*0d6c*/ 	.word	0x000099d0
        /*0d70*/ 	.word	0x00000000
        /*0d74*/ 	.word	0x00000260
        /*0d78*/ 	.short	0x010a
        /*0d7a*/ 	.byte	0xff
	.zero		1


	//   ....[200]....
        /*0d7c*/ 	.word	0x00009a30
        /*0d80*/ 	.word	0x00000000
        /*0d84*/ 	.word	0x00000210
        /*0d88*/ 	.short	0x010a
        /*0d8a*/ 	.byte	0xff
	.zero		1


	//   ....[201]....
        /*0d8c*/ 	.word	0x00009a80
        /*0d90*/ 	.word	0x00000000
        /*0d94*/ 	.word	0x00000200
        /*0d98*/ 	.short	0x010a
        /*0d9a*/ 	.byte	0xff
	.zero		1


	//   ....[202]....
        /*0d9c*/ 	.word	0x00009ae0
        /*0da0*/ 	.word	0x00000000
        /*0da4*/ 	.word	0x00000210
        /*0da8*/ 	.short	0x010a
        /*0daa*/ 	.byte	0xff
	.zero		1


	//   ....[203]....
        /*0dac*/ 	.word	0x00009b30
        /*0db0*/ 	.word	0x00000000
        /*0db4*/ 	.word	0x00000200
        /*0db8*/ 	.short	0x010a
        /*0dba*/ 	.byte	0xff
	.zero		1


	//   ....[204]....
        /*0dbc*/ 	.word	0x00009b90
        /*0dc0*/ 	.word	0x00000002
        /*0dc4*/ 	.word	0x00000240
        /*0dc8*/ 	.short	0x010a
        /*0dca*/ 	.byte	0xff
	.zero		1


	//   ....[205]....
        /*0dcc*/ 	.word	0x00009bf0
        /*0dd0*/ 	.word	0x00000000
        /*0dd4*/ 	.word	0x00000000
        /*0dd8*/ 	.short	0x010a
        /*0dda*/ 	.byte	0xff
	.zero		1


	//   ....[206]....
        /*0ddc*/ 	.word	0x00009c50
        /*0de0*/ 	.word	0x00000000
        /*0de4*/ 	.word	0x00000000
        /*0de8*/ 	.short	0x010a
        /*0dea*/ 	.byte	0xff
	.zero		1


	//   ....[207]....
        /*0dec*/ 	.word	0x00009cb0
        /*0df0*/ 	.word	0x00000000
        /*0df4*/ 	.word	0x00000000
        /*0df8*/ 	.short	0x010a
        /*0dfa*/ 	.byte	0xff
	.zero		1


	//   ....[208]....
        /*0dfc*/ 	.word	0x00009d10
        /*0e00*/ 	.word	0x00000000
        /*0e04*/ 	.word	0x00000000
        /*0e08*/ 	.short	0x010a
        /*0e0a*/ 	.byte	0xff
	.zero		1


	//   ....[209]....
        /*0e0c*/ 	.word	0x00009d70
        /*0e10*/ 	.word	0x00000000
        /*0e14*/ 	.word	0x00000000
        /*0e18*/ 	.short	0x010a
        /*0e1a*/ 	.byte	0xff
	.zero		1


	//   ....[210]....
        /*0e1c*/ 	.word	0x00009dc0
        /*0e20*/ 	.word	0x00000000
        /*0e24*/ 	.word	0x00000200
        /*0e28*/ 	.short	0x010a
        /*0e2a*/ 	.byte	0xff
	.zero		1


	//   ....[211]....
        /*0e2c*/ 	.word	0x00009e20
        /*0e30*/ 	.word	0x00000000
        /*0e34*/ 	.word	0x000001f8
        /*0e38*/ 	.short	0x010a
        /*0e3a*/ 	.byte	0xff
	.zero		1


	//   ....[212]....
        /*0e3c*/ 	.word	0x00009e80
        /*0e40*/ 	.word	0x00000000
        /*0e44*/ 	.word	0x000001d8
        /*0e48*/ 	.short	0x010a
        /*0e4a*/ 	.byte	0xff
	.zero		1


	//   ....[213]....
        /*0e4c*/ 	.word	0x00009ee0
        /*0e50*/ 	.word	0x00000000
        /*0e54*/ 	.word	0x000001e0
        /*0e58*/ 	.short	0x010a
        /*0e5a*/ 	.byte	0xff
	.zero		1


	//   ....[214]....
        /*0e5c*/ 	.word	0x00009f40
        /*0e60*/ 	.word	0x00000000
        /*0e64*/ 	.word	0x000001e8
        /*0e68*/ 	.short	0x010a
        /*0e6a*/ 	.byte	0xff
	.zero		1


	//   ....[215]....
        /*0e6c*/ 	.word	0x00009fa0
        /*0e70*/ 	.word	0x00000000
        /*0e74*/ 	.word	0x000001d8
        /*0e78*/ 	.short	0x010a
        /*0e7a*/ 	.byte	0xff
	.zero		1


	//   ....[216]....
        /*0e7c*/ 	.word	0x0000a000
        /*0e80*/ 	.word	0x00000000
        /*0e84*/ 	.word	0x000001e0
        /*0e88*/ 	.short	0x010a
        /*0e8a*/ 	.byte	0xff
	.zero		1


	//   ....[217]....
        /*0e8c*/ 	.word	0x0000a050
        /*0e90*/ 	.word	0x00000000
        /*0e94*/ 	.word	0x00000200
        /*0e98*/ 	.short	0x010a
        /*0e9a*/ 	.byte	0xff
	.zero		1


	//   ....[218]....
        /*0e9c*/ 	.word	0x0000a0b0
        /*0ea0*/ 	.word	0x00000002
        /*0ea4*/ 	.word	0x000001c0
        /*0ea8*/ 	.short	0x010a
        /*0eaa*/ 	.byte	0xff
	.zero		1


	//   ....[219]....
        /*0eac*/ 	.word	0x0000a100
        /*0eb0*/ 	.word	0x00000040
        /*0eb4*/ 	.word	0x00000220
        /*0eb8*/ 	.short	0x010a
        /*0eba*/ 	.byte	0xff
	.zero		1


	//   ....[220]....
        /*0ebc*/ 	.word	0x0000a150
        /*0ec0*/ 	.word	0x00000002
        /*0ec4*/ 	.word	0x000001c0
        /*0ec8*/ 	.short	0x010a
        /*0eca*/ 	.byte	0xff
	.zero		1


	//   ....[221]....
        /*0ecc*/ 	.word	0x0000a1a0
        /*0ed0*/ 	.word	0x00000004
        /*0ed4*/ 	.word	0x000001c0
        /*0ed8*/ 	.short	0x010a
        /*0eda*/ 	.byte	0xff
	.zero		1


	//----- nvinfo : EIATTR_NUM_MBARRIERS
	.align		4
.L_47:
        /*0edc*/ 	.byte	0x03, 0x38
        /*0ede*/ 	.short	0x0050


	//----- nvinfo : EIATTR_EXIT_INSTR_OFFSETS
	.align		4
        /*0ee0*/ 	.byte	0x04, 0x1c
        /*0ee2*/ 	.short	(.L_49 - .L_48)


	//   ....[0]....
.L_48:
        /*0ee4*/ 	.word	0x00003590


	//   ....[1]....
        /*0ee8*/ 	.word	0x00003a80


	//   ....[2]....
        /*0eec*/ 	.word	0x00003ae0


	//   ....[3]....
        /*0ef0*/ 	.word	0x00004890


	//   ....[4]....
        /*0ef4*/ 	.word	0x00005730


	//   ....[5]....
        /*0ef8*/ 	.word	0x00005770


	//   ....[6]....
        /*0efc*/ 	.word	0x00008d20


	//   ....[7]....
        /*0f00*/ 	.word	0x00008da0


	//   ....[8]....
        /*0f04*/ 	.word	0x00008dd0


	//   ....[9]....
        /*0f08*/ 	.word	0x00008e40


	//----- nvinfo : EIATTR_MAX_THREADS
	.align		4
.L_49:
        /*0f0c*/ 	.byte	0x04, 0x05
        /*0f0e*/ 	.short	(.L_51 - .L_50)
.L_50:
        /*0f10*/ 	.word	0x00000100
        /*0f14*/ 	.word	0x00000001
        /*0f18*/ 	.word	0x00000001


	//----- nvinfo : EIATTR_CRS_STACK_SIZE
	.align		4
.L_51:
        /*0f1c*/ 	.byte	0x04, 0x1e
        /*0f1e*/ 	.short	(.L_53 - .L_52)
.L_52:
        /*0f20*/ 	.word	0x00000000


	//----- nvinfo : EIATTR_CBANK_PARAM_SIZE
	.align		4
.L_53:
        /*0f24*/ 	.byte	0x03, 0x19
        /*0f26*/ 	.short	0x0800


	//----- nvinfo : EIATTR_PARAM_CBANK
	.align		4
        /*0f28*/ 	.byte	0x04, 0x0a
        /*0f2a*/ 	.short	(.L_55 - .L_54)
	.align		4
.L_54:
        /*0f2c*/ 	.word	index@(.nv.constant0._ZN7cutlass13device_kernelINS_4gemm6kernel13GemmUniversalIN4cute5tupleIJiiiiEEENS1_10collective13CollectiveMmaINS1_35MainloopSm100TmaUmmaWarpSpecializedILi28ELi2ELi4ENS5_IJNS4_1CILi1EEESB_SB_EEEEENS5_IJNSA_ILi128EEENSA_ILi96EEENSA_ILi16EEEEEENS_10bfloat16_tENS5_IJlSB_lEEESI_SJ_NS4_8TiledMMAINS4_8MMA_AtomIJNS4_20SM100_MMA_F16BF16_SSISI_SI_fLi128ELi96ELNS4_4UMMA5MajorE0ELSO_0ELNSN_7ScaleInE0ELSP_0EEEEEENS4_6LayoutISC_NS5_IJNSA_ILi0EEEST_ST_EEEEENS5_IJNS4_10UnderscoreESW_SW_EEEEENS4_13SM90_TMA_LOADENS4_14ComposedLayoutINS4_7SwizzleILi1ELi4ELi3EEENS4_18smem_ptr_flag_bitsILi16EEENSS_INS5_IJNSA_ILi8EEESG_EEENS5_IJSG_SB_EEEEEEEvNS4_8identityESZ_S19_vS1A_EENS_8epilogue10collective18CollectiveEpilogueINS1C_23Sm100TmaWarpSpecializedILi3ELi2ELi32ELb1ELb0EEEJSH_NS5_IJNSS_ISE_SB_EENSS_INSA_ILi32EEESB_EEEEESI_SJ_SI_SJ_NS1C_6fusion15FusionCallbacksIS1G_NS1L_17LinearCombinationISI_fSI_fLNS_15FloatRoundStyleE2EEESH_S1K_JEEENS4_5SM1004TMEM4LOAD26SM100_TMEM_LOAD_32dp32b32xESZ_NS10_INS11_ILi2ELi4ELi3EEES14_NSS_INS5_IJS15_S1I_EEENS5_IJS1I_SB_EEEEEEENS4_39AutoVectorizingCopyWithAssumedAlignmentILi128EEENS4_14SM90_TMA_STOREES1Z_S21_S21_EEEvvEEEEvNT_6ParamsE)
        /*0f30*/ 	.short	0x0380
        /*0f32*/ 	.short	0x0800


	//----- nvinfo : EIATTR_SW_WAR
	.align		4
.L_55:
        /*0f34*/ 	.byte	0x04, 0x36
        /*0f36*/ 	.short	(.L_57 - .L_56)
.L_56:
        /*0f38*/ 	.word	0x00000008
.L_57:


//--------------------- .nv.callgraph             --------------------------
	.section	.nv.callgraph,"",@"SHT_CUDA_CALLGRAPH"
	.align	4
	.sectionentsize	8
	.align		4
        /*0000*/ 	.word	0x00000000
	.align		4
        /*0004*/ 	.word	0xffffffff
	.align		4
        /*0008*/ 	.word	index@(_ZN7cutlass13device_kernelINS_4gemm6kernel13GemmUniversalIN4cute5tupleIJiiiiEEENS1_10collective13CollectiveMmaINS1_35MainloopSm100TmaUmmaWarpSpecializedILi28ELi2ELi4ENS5_IJNS4_1CILi1EEESB_SB_EEEEENS5_IJNSA_ILi128EEENSA_ILi96EEENSA_ILi16EEEEEENS_10bfloat16_tENS5_IJlSB_lEEESI_SJ_NS4_8TiledMMAINS4_8MMA_AtomIJNS4_20SM100_MMA_F16BF16_SSISI_SI_fLi128ELi96ELNS4_4UMMA5MajorE0ELSO_0ELNSN_7ScaleInE0ELSP_0EEEEEENS4_6LayoutISC_NS5_IJNSA_ILi0EEEST_ST_EEEEENS5_IJNS4_10UnderscoreESW_SW_EEEEENS4_13SM90_TMA_LOADENS4_14ComposedLayoutINS4_7SwizzleILi1ELi4ELi3EEENS4_18smem_ptr_flag_bitsILi16EEENSS_INS5_IJNSA_ILi8EEESG_EEENS5_IJSG_SB_EEEEEEEvNS4_8identityESZ_S19_vS1A_EENS_8epilogue10collective18CollectiveEpilogueINS1C_23Sm100TmaWarpSpecializedILi3ELi2ELi32ELb1ELb0EEEJSH_NS5_IJNSS_ISE_SB_EENSS_INSA_ILi32EEESB_EEEEESI_SJ_SI_SJ_NS1C_6fusion15FusionCallbacksIS1G_NS1L_17LinearCombinationISI_fSI_fLNS_15FloatRoundStyleE2EEESH_S1K_JEEENS4_5SM1004TMEM4LOAD26SM100_TMEM_LOAD_32dp32b32xESZ_NS10_INS11_ILi2ELi4ELi3EEES14_NSS_INS5_IJS15_S1I_EEENS5_IJS1I_SB_EEEEEEENS4_39AutoVectorizingCopyWithAssumedAlignmentILi128EEENS4_14SM90_TMA_STOREES1Z_S21_S21_EEEvvEEEEvNT_6ParamsE)
	.align		4
        /*000c*/ 	.word	index@(__assertfail)
	.align		4
        /*0010*/ 	.word	0x00000000
	.align		4
        /*0014*/ 	.word	0xfffffffe
	.align		4
        /*0018*/ 	.word	0x00000000
	.align		4
        /*001c*/ 	.word	0xfffffffd
	.align		4
        /*0020*/ 	.word	0x00000000
	.align		4
        /*0024*/ 	.word	0xfffffffc


//--------------------- .nv.constant4             --------------------------
	.section	.nv.constant4,"a",@progbits
	.align	8
	.align		8
.nv.constant4:
        /*0000*/ 	.dword	__assertfail
	.align		8
        /*0008*/ 	.dword	__unnamed_1
	.align		8
        /*0010*/ 	.dword	__unnamed_2
	.align		8
        /*0018*/ 	.dword	_ZN40_INTERNAL_2c055586_4_k_cu_625a9232_112684cuda3std3__45__cpo5beginE
	.align		8
        /*0020*/ 	.dword	_ZN40_INTERNAL_2c055586_4_k_cu_625a9232_112684cuda3std3__45__cpo3endE
	.align		8
        /*0028*/ 	.dword	_ZN40_INTERNAL_2c055586_4_k_cu_625a9232_112684cuda3std3__45__cpo6cbeginE
	.align		8
        /*0030*/ 	.dword	_ZN40_INTERNAL_2c055586_4_k_cu_625a9232_112684cuda3std3__45__cpo4cendE
	.align		8
        /*0038*/ 	.dword	_ZN40_INTERNAL_2c055586_4_k_cu_625a9232_112684cuda3std3__442_GLOBAL__N__2c055586_4_k_cu_625a9232_112686ignoreE
	.align		8
        /*0040*/ 	.dword	_ZN40_INTERNAL_2c055586_4_k_cu_625a9232_112684cuda3std3__419piecewise_constructE
	.align		8
        /*0048*/ 	.dword	_ZN40_INTERNAL_2c055586_4_k_cu_625a9232_112684cuda3std3__48in_placeE
	.align		8
        /*0050*/ 	.dword	_ZN40_INTERNAL_2c055586_4_k_cu_625a9232_112684cuda3std6ranges3__45__cpo4swapE
	.align		8
        /*0058*/ 	.dword	_ZN40_INTERNAL_2c055586_4_k_cu_625a9232_112684cuda3std6ranges3__45__cpo9iter_moveE
	.align		8
        /*0060*/ 	.dword	_ZN40_INTERNAL_2c055586_4_k_cu_625a9232_112684cute7productE
	.align		8
        /*0068*/ 	.dword	_ZN40_INTERNAL_2c055586_4_k_cu_625a9232_112684cute1_E
	.align		8
        /*0070*/ 	.dword	$str$25
	.align		8
        /*0078*/ 	.dword	$str$26
	.align		8
        /*0080*/ 	.dword	$str$27
	.align		8
        /*0088*/ 	.dword	$str$28


//--------------------- .text._ZN7cutlass13device_kernelINS_4gemm6kernel13GemmUniversalIN4cute5tupleIJiiiiEEENS1_10collective13CollectiveMmaINS1_35MainloopSm100TmaUmmaWarpSpecializedILi28ELi2ELi4ENS5_IJNS4_1CILi1EEESB_SB_EEEEENS5_IJNSA_ILi128EEENSA_ILi96EEENSA_ILi16EEEEEENS_10bfloat16_tENS5_IJlSB_lEEESI_SJ_NS4_8TiledMMAINS4_8MMA_AtomIJNS4_20SM100_MMA_F16BF16_SSISI_SI_fLi128ELi96ELNS4_4UMMA5MajorE0ELSO_0ELNSN_7ScaleInE0ELSP_0EEEEEENS4_6LayoutISC_NS5_IJNSA_ILi0EEEST_ST_EEEEENS5_IJNS4_10UnderscoreESW_SW_EEEEENS4_13SM90_TMA_LOADENS4_14ComposedLayoutINS4_7SwizzleILi1ELi4ELi3EEENS4_18smem_ptr_flag_bitsILi16EEENSS_INS5_IJNSA_ILi8EEESG_EEENS5_IJSG_SB_EEEEEEEvNS4_8identityESZ_S19_vS1A_EENS_8epilogue10collective18CollectiveEpilogueINS1C_23Sm100TmaWarpSpecializedILi3ELi2ELi32ELb1ELb0EEEJSH_NS5_IJNSS_ISE_SB_EENSS_INSA_ILi32EEESB_EEEEESI_SJ_SI_SJ_NS1C_6fusion15FusionCallbacksIS1G_NS1L_17LinearCombinationISI_fSI_fLNS_15FloatRoundStyleE2EEESH_S1K_JEEENS4_5SM1004TMEM4LOAD26SM100_TMEM_LOAD_32dp32b32xESZ_NS10_INS11_ILi2ELi4ELi3EEES14_NSS_INS5_IJS15_S1I_EEENS5_IJS1I_SB_EEEEEEENS4_39AutoVectorizingCopyWithAssumedAlignmentILi128EEENS4_14SM90_TMA_STOREES1Z_S21_S21_EEEvvEEEEvNT_6ParamsE --------------------------
	.section	.text._ZN7cutlass13device_kernelINS_4gemm6kernel13GemmUniversalIN4cute5tupleIJiiiiEEENS1_10collective13CollectiveMmaINS1_35MainloopSm100TmaUmmaWarpSpecializedILi28ELi2ELi4ENS5_IJNS4_1CILi1EEESB_SB_EEEEENS5_IJNSA_ILi128EEENSA_ILi96EEENSA_ILi16EEEEEENS_10bfloat16_tENS5_IJlSB_lEEESI_SJ_NS4_8TiledMMAINS4_8MMA_AtomIJNS4_20SM100_MMA_F16BF16_SSISI_SI_fLi128ELi96ELNS4_4UMMA5MajorE0ELSO_0ELNSN_7ScaleInE0ELSP_0EEEEEENS4_6LayoutISC_NS5_IJNSA_ILi0EEEST_ST_EEEEENS5_IJNS4_10UnderscoreESW_SW_EEEEENS4_13SM90_TMA_LOADENS4_14ComposedLayoutINS4_7SwizzleILi1ELi4ELi3EEENS4_18smem_ptr_flag_bitsILi16EEENSS_INS5_IJNSA_ILi8EEESG_EEENS5_IJSG_SB_EEEEEEEvNS4_8identityESZ_S19_vS1A_EENS_8epilogue10collective18CollectiveEpilogueINS1C_23Sm100TmaWarpSpecializedILi3ELi2ELi32ELb1ELb0EEEJSH_NS5_IJNSS_ISE_SB_EENSS_INSA_ILi32EEESB_EEEEESI_SJ_SI_SJ_NS1C_6fusion15FusionCallbacksIS1G_NS1L_17LinearCombinationISI_fSI_fLNS_15FloatRoundStyleE2EEESH_S1K_JEEENS4_5SM1004TMEM4LOAD26SM100_TMEM_LOAD_32dp32b32xESZ_NS10_INS11_ILi2ELi4ELi3EEES14_NSS_INS5_IJS15_S1I_EEENS5_IJS1I_SB_EEEEEEENS4_39AutoVectorizingCopyWithAssumedAlignmentILi128EEENS4_14SM90_TMA_STOREES1Z_S21_S21_EEEvvEEEEvNT_6ParamsE,"ax",@progbits
	.align	128
.text._ZN7cutlass13device_kernelINS_4gemm6kernel13GemmUniversalIN4cute5tupleIJiiiiEEENS1_10collective13CollectiveMmaINS1_35MainloopSm100TmaUmmaWarpSpecializedILi28ELi2ELi4ENS5_IJNS4_1CILi1EEESB_SB_EEEEENS5_IJNSA_ILi128EEENSA_ILi96EEENSA_ILi16EEEEEENS_10bfloat16_tENS5_IJlSB_lEEESI_SJ_NS4_8TiledMMAINS4_8MMA_AtomIJNS4_20SM100_MMA_F16BF16_SSISI_SI_fLi128ELi96ELNS4_4UMMA5MajorE0ELSO_0ELNSN_7ScaleInE0ELSP_0EEEEEENS4_6LayoutISC_NS5_IJNSA_ILi0EEEST_ST_EEEEENS5_IJNS4_10UnderscoreESW_SW_EEEEENS4_13SM90_TMA_LOADENS4_14ComposedLayoutINS4_7SwizzleILi1ELi4ELi3EEENS4_18smem_ptr_flag_bitsILi16EEENSS_INS5_IJNSA_ILi8EEESG_EEENS5_IJSG_SB_EEEEEEEvNS4_8identityESZ_S19_vS1A_EENS_8epilogue10collective18CollectiveEpilogueINS1C_23Sm100TmaWarpSpecializedILi3ELi2ELi32ELb1ELb0EEEJSH_NS5_IJNSS_ISE_SB_EENSS_INSA_ILi32EEESB_EEEEESI_SJ_SI_SJ_NS1C_6fusion15FusionCallbacksIS1G_NS1L_17LinearCombinationISI_fSI_fLNS_15FloatRoundStyleE2EEESH_S1K_JEEENS4_5SM1004TMEM4LOAD26SM100_TMEM_LOAD_32dp32b32xESZ_NS10_INS11_ILi2ELi4ELi3EEES14_NSS_INS5_IJS15_S1I_EEENS5_IJS1I_SB_EEEEEEENS4_39AutoVectorizingCopyWithAssumedAlignmentILi128EEENS4_14SM90_TMA_STOREES1Z_S21_S21_EEEvvEEEEvNT_6ParamsE:
        .type           _ZN7cutlass13device_kernelINS_4gemm6kernel13GemmUniversalIN4cute5tupleIJiiiiEEENS1_10collective13CollectiveMmaINS1_35MainloopSm100TmaUmmaWarpSpecializedILi28ELi2ELi4ENS5_IJNS4_1CILi1EEESB_SB_EEEEENS5_IJNSA_ILi128EEENSA_ILi96EEENSA_ILi16EEEEEENS_10bfloat16_tENS5_IJlSB_lEEESI_SJ_NS4_8TiledMMAINS4_8MMA_AtomIJNS4_20SM100_MMA_F16BF16_SSISI_SI_fLi128ELi96ELNS4_4UMMA5MajorE0ELSO_0ELNSN_7ScaleInE0ELSP_0EEEEEENS4_6LayoutISC_NS5_IJNSA_ILi0EEEST_ST_EEEEENS5_IJNS4_10UnderscoreESW_SW_EEEEENS4_13SM90_TMA_LOADENS4_14ComposedLayoutINS4_7SwizzleILi1ELi4ELi3EEENS4_18smem_ptr_flag_bitsILi16EEENSS_INS5_IJNSA_ILi8EEESG_EEENS5_IJSG_SB_EEEEEEEvNS4_8identityESZ_S19_vS1A_EENS_8epilogue10collective18CollectiveEpilogueINS1C_23Sm100TmaWarpSpecializedILi3ELi2ELi32ELb1ELb0EEEJSH_NS5_IJNSS_ISE_SB_EENSS_INSA_ILi32EEESB_EEEEESI_SJ_SI_SJ_NS1C_6fusion15FusionCallbacksIS1G_NS1L_17LinearCombinationISI_fSI_fLNS_15FloatRoundStyleE2EEESH_S1K_JEEENS4_5SM1004TMEM4LOAD26SM100_TMEM_LOAD_32dp32b32xESZ_NS10_INS11_ILi2ELi4ELi3EEES14_NSS_INS5_IJS15_S1I_EEENS5_IJS1I_SB_EEEEEEENS4_39AutoVectorizingCopyWithAssumedAlignmentILi128EEENS4_14SM90_TMA_STOREES1Z_S21_S21_EEEvvEEEEvNT_6ParamsE,@function
        .size           _ZN7cutlass13device_kernelINS_4gemm6kernel13GemmUniversalIN4cute5tupleIJiiiiEEENS1_10collective13CollectiveMmaINS1_35MainloopSm100TmaUmmaWarpSpecializedILi28ELi2ELi4ENS5_IJNS4_1CILi1EEESB_SB_EEEEENS5_IJNSA_ILi128EEENSA_ILi96EEENSA_ILi16EEEEEENS_10bfloat16_tENS5_IJlSB_lEEESI_SJ_NS4_8TiledMMAINS4_8MMA_AtomIJNS4_20SM100_MMA_F16BF16_SSISI_SI_fLi128ELi96ELNS4_4UMMA5MajorE0ELSO_0ELNSN_7ScaleInE0ELSP_0EEEEEENS4_6LayoutISC_NS5_IJNSA_ILi0EEEST_ST_EEEEENS5_IJNS4_10UnderscoreESW_SW_EEEEENS4_13SM90_TMA_LOADENS4_14ComposedLayoutINS4_7SwizzleILi1ELi4ELi3EEENS4_18smem_ptr_flag_bitsILi16EEENSS_INS5_IJNSA_ILi8EEESG_EEENS5_IJSG_SB_EEEEEEEvNS4_8identityESZ_S19_vS1A_EENS_8epilogue10collective18CollectiveEpilogueINS1C_23Sm100TmaWarpSpecializedILi3ELi2ELi32ELb1ELb0EEEJSH_NS5_IJNSS_ISE_SB_EENSS_INSA_ILi32EEESB_EEEEESI_SJ_SI_SJ_NS1C_6fusion15FusionCallbacksIS1G_NS1L_17LinearCombinationISI_fSI_fLNS_15FloatRoundStyleE2EEESH_S1K_JEEENS4_5SM1004TMEM4LOAD26SM100_TMEM_LOAD_32dp32b32xESZ_NS10_INS11_ILi2ELi4ELi3EEES14_NSS_INS5_IJS15_S1I_EEENS5_IJS1I_SB_EEEEEEENS4_39AutoVectorizingCopyWithAssumedAlignmentILi128EEENS4_14SM90_TMA_STOREES1Z_S21_S21_EEEvvEEEEvNT_6ParamsE,(.L_x_236 - _ZN7cutlass13device_kernelINS_4gemm6kernel13GemmUniversalIN4cute5tupleIJiiiiEEENS1_10collective13CollectiveMmaINS1_35MainloopSm100TmaUmmaWarpSpecializedILi28ELi2ELi4ENS5_IJNS4_1CILi1EEESB_SB_EEEEENS5_IJNSA_ILi128EEENSA_ILi96EEENSA_ILi16EEEEEENS_10bfloat16_tENS5_IJlSB_lEEESI_SJ_NS4_8TiledMMAINS4_8MMA_AtomIJNS4_20SM100_MMA_F16BF16_SSISI_SI_fLi128ELi96ELNS4_4UMMA5MajorE0ELSO_0ELNSN_7ScaleInE0ELSP_0EEEEEENS4_6LayoutISC_NS5_IJNSA_ILi0EEEST_ST_EEEEENS5_IJNS4_10UnderscoreESW_SW_EEEEENS4_13SM90_TMA_LOADENS4_14ComposedLayoutINS4_7SwizzleILi1ELi4ELi3EEENS4_18smem_ptr_flag_bitsILi16EEENSS_INS5_IJNSA_ILi8EEESG_EEENS5_IJSG_SB_EEEEEEEvNS4_8identityESZ_S19_vS1A_EENS_8epilogue10collective18CollectiveEpilogueINS1C_23Sm100TmaWarpSpecializedILi3ELi2ELi32ELb1ELb0EEEJSH_NS5_IJNSS_ISE_SB_EENSS_INSA_ILi32EEESB_EEEEESI_SJ_SI_SJ_NS1C_6fusion15FusionCallbacksIS1G_NS1L_17LinearCombinationISI_fSI_fLNS_15FloatRoundStyleE2EEESH_S1K_JEEENS4_5SM1004TMEM4LOAD26SM100_TMEM_LOAD_32dp32b32xESZ_NS10_INS11_ILi2ELi4ELi3EEES14_NSS_INS5_IJS15_S1I_EEENS5_IJS1I_SB_EEEEEEENS4_39AutoVectorizingCopyWithAssumedAlignmentILi128EEENS4_14SM90_TMA_STOREES1Z_S21_S21_EEEvvEEEEvNT_6ParamsE)
        .other          _ZN7cutlass13device_kernelINS_4gemm6kernel13GemmUniversalIN4cute5tupleIJiiiiEEENS1_10collective13CollectiveMmaINS1_35MainloopSm100TmaUmmaWarpSpecializedILi28ELi2ELi4ENS5_IJNS4_1CILi1EEESB_SB_EEEEENS5_IJNSA_ILi128EEENSA_ILi96EEENSA_ILi16EEEEEENS_10bfloat16_tENS5_IJlSB_lEEESI_SJ_NS4_8TiledMMAINS4_8MMA_AtomIJNS4_20SM100_MMA_F16BF16_SSISI_SI_fLi128ELi96ELNS4_4UMMA5MajorE0ELSO_0ELNSN_7ScaleInE0ELSP_0EEEEEENS4_6LayoutISC_NS5_IJNSA_ILi0EEEST_ST_EEEEENS5_IJNS4_10UnderscoreESW_SW_EEEEENS4_13SM90_TMA_LOADENS4_14ComposedLayoutINS4_7SwizzleILi1ELi4ELi3EEENS4_18smem_ptr_flag_bitsILi16EEENSS_INS5_IJNSA_ILi8EEESG_EEENS5_IJSG_SB_EEEEEEEvNS4_8identityESZ_S19_vS1A_EENS_8epilogue10collective18CollectiveEpilogueINS1C_23Sm100TmaWarpSpecializedILi3ELi2ELi32ELb1ELb0EEEJSH_NS5_IJNSS_ISE_SB_EENSS_INSA_ILi32EEESB_EEEEESI_SJ_SI_SJ_NS1C_6fusion15FusionCallbacksIS1G_NS1L_17LinearCombinationISI_fSI_fLNS_15FloatRoundStyleE2EEESH_S1K_JEEENS4_5SM1004TMEM4LOAD26SM100_TMEM_LOAD_32dp32b32xESZ_NS10_INS11_ILi2ELi4ELi3EEES14_NSS_INS5_IJS15_S1I_EEENS5_IJS1I_SB_EEEEEEENS4_39AutoVectorizingCopyWithAssumedAlignmentILi128EEENS4_14SM90_TMA_STOREES1Z_S21_S21_EEEvvEEEEvNT_6ParamsE,@"STO_CUDA_ENTRY STV_DEFAULT"
_ZN7cutlass13device_kernelINS_4gemm6kernel13GemmUniversalIN4cute5tupleIJiiiiEEENS1_10collective13CollectiveMmaINS1_35MainloopSm100TmaUmmaWarpSpecializedILi28ELi2ELi4ENS5_IJNS4_1CILi1EEESB_SB_EEEEENS5_IJNSA_ILi128EEENSA_ILi96EEENSA_ILi16EEEEEENS_10bfloat16_tENS5_IJlSB_lEEESI_SJ_NS4_8TiledMMAINS4_8MMA_AtomIJNS4_20SM100_MMA_F16BF16_SSISI_SI_fLi128ELi96ELNS4_4UMMA5MajorE0ELSO_0ELNSN_7ScaleInE0ELSP_0EEEEEENS4_6LayoutISC_NS5_IJNSA_ILi0EEEST_ST_EEEEENS5_IJNS4_10UnderscoreESW_SW_EEEEENS4_13SM90_TMA_LOADENS4_14ComposedLayoutINS4_7SwizzleILi1ELi4ELi3EEENS4_18smem_ptr_flag_bitsILi16EEENSS_INS5_IJNSA_ILi8EEESG_EEENS5_IJSG_SB_EEEEEEEvNS4_8identityESZ_S19_vS1A_EENS_8epilogue10collective18CollectiveEpilogueINS1C_23Sm100TmaWarpSpecializedILi3ELi2ELi32ELb1ELb0EEEJSH_NS5_IJNSS_ISE_SB_EENSS_INSA_ILi32EEESB_EEEEESI_SJ_SI_SJ_NS1C_6fusion15FusionCallbacksIS1G_NS1L_17LinearCombinationISI_fSI_fLNS_15FloatRoundStyleE2EEESH_S1K_JEEENS4_5SM1004TMEM4LOAD26SM100_TMEM_LOAD_32dp32b32xESZ_NS10_INS11_ILi2ELi4ELi3EEES14_NSS_INS5_IJS15_S1I_EEENS5_IJS1I_SB_EEEEEEENS4_39AutoVectorizingCopyWithAssumedAlignmentILi128EEENS4_14SM90_TMA_STOREES1Z_S21_S21_EEEvvEEEEvNT_6ParamsE:
[----:B------:R-:W1:Y:S01]  /*0000*/  LDC R1, c[0x0][0x37c] ;  /* 0x0000df00ff017b82 */ /* 0x000e620000000800 */
[----:B------:R-:W2:Y:S01]  /*0010*/  S2R R101, SR_TID.X ;  /* 0x0000000000657919 */ /* 0x000ea20000002100 */
[----:B------:R-:W3:Y:S01]  /*0020*/  LDCU.64 UR4, c[0x0][0x890] ;  /* 0x00011200ff0477ac */ /* 0x000ee20008000a00 */
[----:B------:R-:W-:Y:S02]  /*0030*/  PRMT R88, RZ, 0x7610, R88 ;  /* 0x00007610ff587816 */ /* 0x000fe40000000058 */
[----:B------:R-:W-:Y:S01]  /*0040*/  ELECT P5, URZ, PT ;  /* 0x0000000000ff782f */ /* 0x000fe200038a0000 */
[----:B------:R-:W4:Y:S01]  /*0050*/  LDCU.64 UR46, c[0x0][0x358] ;  /* 0x00006b00ff2e77ac */ /* 0x000f220008000a00 */
[----:B---3--:R-:W-:-:S04]  /*0060*/  UISETP.NE.U32.AND UP0, UPT, UR4, URZ, UPT ;  /* 0x000000ff0400728c */ /* 0x008fc8000bf05070 */
[----:B------:R-:W-:Y:S01]  /*0070*/  UISETP.NE.AND.EX UP0, UPT, UR5, URZ, UPT, UP0 ;  /* 0x000000ff0500728c */ /* 0x000fe2000bf05300 */
[----:B--2---:R-:W-:-:S05]  /*0080*/  SHF.R.U32.HI R92, RZ, 0x5, R101 ;  /* 0x00000005ff5c7819 */ /* 0x004fca0000011665 */
[----:B------:R-:W2:Y:S02]  /*0090*/  SHFL.IDX PT, R0, R92, RZ, 0x1f ;  /* 0x00001fff5c007589 */ /* 0x000ea400000e0000 */
[----:B--2---:R-:W-:Y:S01]  /*00a0*/  R2UR UR8, R0 ;  /* 0x00000000000872ca */ /* 0x004fe200000e0000 */
[----:B-1--4-:R-:W-:-:S14]  /*00b0*/  BRA.U UP0, `(.L_x_0) ;  /* 0x00000001002c7547 */ /* 0x012fdc000b800000 */
[----:B------:R-:W1:Y:S02]  /*00c0*/  LDCU.64 UR6, c[0x0][0x888] ;  /* 0x00011100ff0677ac */ /* 0x000e640008000a00 */
[----:B-1----:R-:W-:-:S04]  /*00d0*/  UISETP.NE.U32.AND UP0, UPT, UR6, URZ, UPT ;  /* 0x000000ff0600728c */ /* 0x002fc8000bf05070 */
[----:B------:R-:W-:-:S09]  /*00e0*/  UISETP.NE.AND.EX UP0, UPT, UR7, URZ, UPT, UP0 ;  /* 0x000000ff0700728c */ /* 0x000fd2000bf05300 */
[----:B------:R-:W-:Y:S05]  /*00f0*/  BRA.U !UP0, `(.L_x_1) ;  /* 0x0000000108107547 */ /* 0x000fea000b800000 */
[----:B------:R-:W1:Y:S02]  /*0100*/  LDC.64 R2, c[0x0][0x888] ;  /* 0x00022200ff027b82 */ /* 0x000e640000000a00 */
[----:B-1----:R1:W5:Y:S01]  /*0110*/  LDG.E R49, desc[UR46][R2.64] ;  /* 0x0000002e02317981 */ /* 0x002362000c1e1900 */
[----:B------:R-:W-:Y:S01]  /*0120*/  HFMA2 R88, -RZ, RZ, 0, 5.9604644775390625e-08 ;  /* 0x00000001ff587431 */ /* 0x000fe200000001ff */
[----:B------:R-:W-:Y:S05]  /*0130*/  BRA `(.L_x_0) ;  /* 0x00000000000c7947 */ /* 0x000fea0003800000 */
.L_x_1:
[----:B------:R-:W1:Y:S01]  /*0140*/  LDCU UR6, c[0x0][0x880] ;  /* 0x00011000ff0677ac */ /* 0x000e620008000800 */
[----:B------:R-:W-:Y:S01]  /*0150*/  HFMA2 R88, -RZ, RZ, 0, 5.9604644775390625e-08 ;  /* 0x00000001ff587431 */ /* 0x000fe200000001ff */
[----:B-1----:R-:W-:-:S07]  /*0160*/  MOV R49, UR6 ;  /* 0x0000000600317c02 */ /* 0x002fce0008000f00 */
.L_x_0:
[----:B------:R-:W2:Y:S02]  /*0170*/  LDCU.64 UR6, c[0x0][0x8b0] ;  /* 0x00011600ff0677ac */ /* 0x000ea40008000a00 */
[----:B--2---:R-:W-:-:S04]  /*0180*/  UISETP.NE.U32.AND UP0, UPT, UR6, URZ, UPT ;  /* 0x000000ff0600728c */ /* 0x004fc8000bf05070 */
[----:B------:R-:W-:-:S09]  /*0190*/  UISETP.NE.AND.EX UP0, UPT, UR7, URZ, UPT, UP0 ;  /* 0x000000ff0700728c */ /* 0x000fd2000bf05300 */
[----:B------:R-:W-:Y:S05]  /*01a0*/  BRA.U UP0, `(.L_x_2) ;  /* 0x0000000100247547 */ /* 0x000fea000b800000 */
[----:B------:R-:W2:Y:S02]  /*01b0*/  LDCU.64 UR6, c[0x0][0x8a8] ;  /* 0x00011500ff0677ac */ /* 0x000ea40008000a00 */
[----:B--2---:R-:W-:-:S04]  /*01c0*/  UISETP.NE.U32.AND UP0, UPT, UR6, URZ, UPT ;  /* 0x000000ff0600728c */ /* 0x004fc8000bf05070 */
[----:B------:R-:W-:-:S09]  /*01d0*/  UISETP.NE.AND.EX UP0, UPT, UR7, URZ, UPT, UP0 ;  /* 0x000000ff0700728c */ /* 0x000fd2000bf05300 */
[----:B------:R-:W-:Y:S05]  /*01e0*/  BRA.U !UP0, `(.L_x_3) ;  /* 0x00000001080c7547 */ /* 0x000fea000b800000 */
[----:B------:R-:W2:Y:S02]  /*01f0*/  LDC.64 R46, c[0x0][0x8a8] ;  /* 0x00022a00ff2e7b82 */ /* 0x000ea40000000a00 */
[----:B--2---:R2:W5:Y:S01]  /*0200*/  LDG.E R46, desc[UR46][R46.64] ;  /* 0x0000002e2e2e7981 */ /* 0x004562000c1e1900 */
[----:B------:R-:W-:Y:S05]  /*0210*/  BRA `(.L_x_2) ;  /* 0x0000000000087947 */ /* 0x000fea0003800000 */
.L_x_3:
[----:B------:R-:W2:Y:S02]  /*0220*/  LDCU UR6, c[0x0][0x8a0] ;  /* 0x00011400ff0677ac */ /* 0x000ea40008000800 */
[----:B--2---:R-:W-:Y:S02]  /*0230*/  MOV R46, UR6 ;  /* 0x00000006002e7c02 */ /* 0x004fe40008000f00 */
.L_x_2:
[----:B------:R-:W-:Y:S01]  /*0240*/  IMAD.U32 R0, RZ, RZ, UR8 ;  /* 0x00000008ff007e24 */ /* 0x000fe2000f8e00ff */
[----:B------:R-:W-:Y:S04]  /*0250*/  BSSY.RECONVERGENT B0, `(.L_x_4) ;  /* 0x000000c000007945 */ /* 0x000fe80003800200 */
[C---:B------:R-:W-:Y:S02]  /*0260*/  ISETP.NE.OR P1, PT, R0.reuse, 0x1, !P5 ;  /* 0x000000010000780c */ /* 0x040fe40006f25670 */
[----:B------:R-:W-:-:S11]  /*0270*/  ISETP.NE.OR P0, PT, R0, 0x3, !P5 ;  /* 0x000000030000780c */ /* 0x000fd60006f05670 */
[----:B------:R-:W-:Y:S05]  /*0280*/  @P1 BRA `(.L_x_5) ;  /* 0x0000000000201947 */ /* 0x000fea0003800000 */
[----:B------:R-:W3:Y:S02]  /*0290*/  LDCU.64 UR6, c[0x0][0x348] ;  /* 0x00006900ff0677ac */ /* 0x000ee40008000a00 */
[----:B---3--:R-:W-:Y:S02]  /*02a0*/  UIADD3 UR10, UP1, UPT, UR6, 0x80, URZ ;  /* 0x00000080060a7890 */ /* 0x008fe4000ff3e0ff */
[----:B------:R-:W-:Y:S02]  /*02b0*/  UIADD3 UR6, UP0, UPT, UR6, 0x180, URZ ;  /* 0x0000018006067890 */ /* 0x000fe4000ff1e0ff */
[----:B------:R-:W-:Y:S02]  /*02c0*/  UIADD3.X UR11, UPT, UPT, URZ, UR7, URZ, UP1, !UPT ;  /* 0x00000007ff0b7290 */ /* 0x000fe40008ffe4ff */
[----:B------:R-:W-:-:S07]  /*02d0*/  UIADD3.X UR7, UPT, UPT, URZ, UR7, URZ, UP0, !UPT ;  /* 0x00000007ff077290 */ /* 0x000fce00087fe4ff */
[----:B------:R3:W-:Y:S02]  /*02e0*/  UTMACCTL.PF [UR10] ;  /* 0x000000000a0079b9 */ /* 0x0007e40008040000 */
[----:B------:R3:W-:Y:S02]  /*02f0*/  UTMACCTL.PF [UR6] ;  /* 0x00000000060079b9 */ /* 0x0007e40008040000 */
[----:B---3--:R-:W-:Y:S01]  /*0300*/  NOP ;  /* 0x0000000000007918 */ /* 0x008fe20000000000 */
.L_x_5:
[----:B------:R-:W-:Y:S05]  /*0310*/  BSYNC.RECONVERGENT B0 ;  /* 0x0000000000007941 */ /* 0x000fea0003800200 */
.L_x_4:
[----:B------:R-:W-:Y:S04]  /*0320*/  BSSY.RECONVERGENT B0, `(.L_x_6) ;  /* 0x000000a000007945 */ /* 0x000fe80003800200 */
        /* <DEDUP_REMOVED lines=9> */
.L_x_7:
[----:B------:R-:W-:Y:S05]  /*03c0*/  BSYNC.RECONVERGENT B0 ;  /* 0x0000000000007941 */ /* 0x000fea0003800200 */
.L_x_6:
[----:B------:R-:W3:Y:S01]  /*03d0*/  LDCU.64 UR6, c[0x0][0x888] ;  /* 0x00011100ff0677ac */ /* 0x000ee20008000a00 */
[----:B------:R-:W-:Y:S02]  /*03e0*/  UISETP.EQ.U32.AND UP1, UPT, UR4, URZ, UPT ;  /* 0x000000ff0400728c */ /* 0x000fe4000bf22070 */
[----:B------:R-:W-:Y:S02]  /*03f0*/  UPLOP3.LUT UP2, UPT, UPT, UPT, UPT, 0x80, 0x8 ;  /* 0x000000000008789c */ /* 0x000fe40003f4f070 */
[----:B---3--:R-:W-:-:S04]  /*0400*/  UISETP.NE.U32.AND UP0, UPT, UR6, URZ, UPT ;  /* 0x000000ff0600728c */ /* 0x008fc8000bf05070 */
[----:B------:R-:W-:-:S04]  /*0410*/  UISETP.NE.AND.EX UP0, UPT, UR7, URZ, UPT, UP0 ;  /* 0x000000ff0700728c */ /* 0x000fc8000bf05300 */
[----:B------:R-:W-:-:S04]  /*0420*/  UISETP.EQ.OR.EX UP3, UPT, UR5, URZ, !UP0, UP1 ;  /* 0x000000ff0500728c */ /* 0x000fc8000c762710 */
[----:B------:R-:W-:-:S05]  /*0430*/  UP2UR UR51, UPR, URZ, 0x8 ;  /* 0x00000008ff337883 */ /* 0x000fca0008000000 */
[----:B------:R-:W-:Y:S07]  /*0440*/  BRA.U !UP3, `(.L_x_8) ;  /* 0x000000010b207547 */ /* 0x000fee000b800000 */
[----:B------:R-:W-:Y:S01]  /*0450*/  UISETP.NE.U32.AND UP2, UPT, UR4, URZ, UPT ;  /* 0x000000ff0400728c */ /* 0x000fe2000bf45070 */
[----:B-----5:R-:W-:Y:S01]  /*0460*/  FSETP.NEU.AND P0, PT, R49, RZ, PT ;  /* 0x000000ff3100720b */ /* 0x020fe20003f0d000 */
[----:B------:R-:W-:Y:S02]  /*0470*/  USEL UR4, URZ, 0xffffffff, UP0 ;  /* 0xffffffffff047887 */ /* 0x000fe40008000000 */
[----:B------:R-:W-:-:S10]  /*0480*/  UISETP.NE.AND.EX UP2, UPT, UR5, URZ, UPT, UP2 ;  /* 0x000000ff0500728c */ /* 0x000fd4000bf45320 */
[----:B------:R-:W-:Y:S01]  /*0490*/  VOTEU.ANY UP1, P0 ;  /* 0x0000000000ff7886 */ /* 0x000fe20000020100 */
[----:B------:R-:W-:-:S04]  /*04a0*/  @!UP2 USEL UR4, URZ, 0xffffffff, UP1 ;  /* 0xffffffffff04a887 */ /* 0x000fc80008800000 */
[----:B------:R-:W-:-:S04]  /*04b0*/  ULOP3.LUT UR4, UR4, 0x1, URZ, 0xc0, !UPT ;  /* 0x0000000104047892 */ /* 0x000fc8000f8ec0ff */
[----:B------:R-:W-:-:S11]  /*04c0*/  UISETP.NE.U32.AND UP2, UPT, UR4, 0x1, UPT ;  /* 0x000000010400788c */ /* 0x000fd6000bf45070 */
.L_x_8:
[----:B-1----:R-:W1:Y:S01]  /*04d0*/  SHFL.IDX PT, R2, R92, RZ, 0x1f ;  /* 0x00001fff5c027589 */ /* 0x002e6200000e0000 */
[----:B------:R-:W-:-:S04]  /*04e0*/  UISETP.NE.AND UP1, UPT, UR8, 0x2, UPT ;  /* 0x000000020800788c */ /* 0x000fc8000bf25270 */
[----:B------:R-:W-:Y:S01]  /*04f0*/  USEL UR6, URZ, 0x1, UP1 ;  /* 0x00000001ff067887 */ /* 0x000fe20008800000 */
[----:B-1----:R-:W-:-:S13]  /*0500*/  ISETP.NE.AND P0, PT, R2, RZ, PT ;  /* 0x000000ff0200720c */ /* 0x002fda0003f05270 */
[----:B------:R-:W-:Y:S05]  /*0510*/  @P0 BRA `(.L_x_9) ;  /* 0x0000000400140947 */ /* 0x000fea0003800000 */
[----:B------:R-:W-:Y:S01]  /*0520*/  ELECT P0, URZ, PT ;  /* 0x0000000000ff782f */ /* 0x000fe20003800000 */
[----:B------:R-:W-:-:S12]  /*0530*/  BSSY.RECONVERGENT B0, `(.L_x_9) ;  /* 0x0000043000007945 */ /* 0x000fd80003800200 */
[----:B------:R-:W-:Y:S05]  /*0540*/  @!P0 BRA `(.L_x_10) ;  /* 0x0000000400048947 */ /* 0x000fea0003800000 */
[----:B------:R-:W1:Y:S01]  /*0550*/  S2UR UR5, SR_CgaCtaId ;  /* 0x00000000000579c3 */ /* 0x000e620000008800 */
[----:B------:R-:W-:Y:S01]  /*0560*/  UMOV UR7, 0x400 ;  /* 0x0000040000077882 */ /* 0x000fe20000000000 */
[----:B------:R-:W-:Y:S02]  /*0570*/  UMOV UR4, 0x1 ;  /* 0x0000000100047882 */ /* 0x000fe40000000000 */
[----:B------:R-:W-:-:S04]  /*0580*/  UIADD3 UR10, UPT, UPT, -UR4, 0x100000, URZ ;  /* 0x00100000040a7890 */ /* 0x000fc8000fffe1ff */
[----:B------:R-:W-:Y:S02]  /*0590*/  USHF.L.U32 UR11, UR10, 0xb, URZ ;  /* 0x0000000b0a0b7899 */ /* 0x000fe400080006ff */
[----:B------:R-:W-:Y:S02]  /*05a0*/  USHF.L.U32 UR10, UR10, 0x1, URZ ;  /* 0x000000010a0a7899 */ /* 0x000fe400080006ff */
[----:B-1----:R-:W-:Y:S01]  /*05b0*/  ULEA UR5, UR5, UR7, 0x18 ;  /* 0x0000000705057291 */ /* 0x002fe2000f8ec0ff */
[----:B------:R-:W1:Y:S11]  /*05c0*/  FENCE.VIEW.ASYNC.S ;  /* 0x00000000000073c6 */ /* 0x000e760000000000 */
[----:B-1----:R1:W3:Y:S01]  /*05d0*/  SYNCS.EXCH.64 URZ, [UR5], UR10 ;  /* 0x0000000a05ff75b2 */ /* 0x0022e20008000100 */
[----:B------:R1:W4:Y:S01]  /*05e0*/  SYNCS.EXCH.64 URZ, [UR5+0xe0], UR10 ;  /* 0x0000e00a05ff75b2 */ /* 0x0003220008000100 */
[----:B------:R1:W1:Y:S01]  /*05f0*/  SYNCS.EXCH.64 URZ, [UR5+0x8], UR10 ;  /* 0x0000080a05ff75b2 */ /* 0x0002620008000100 */
        /* <DEDUP_REMOVED lines=53> */
[----:B---34-:R-:W-:Y:S01]  /*0950*/  NOP ;  /* 0x0000000000007918 */ /* 0x018fe20000000000 */
.L_x_10:
[----:B-1----:R-:W-:Y:S05]  /*0960*/  BSYNC.RECONVERGENT B0 ;  /* 0x0000000000007941 */ /* 0x002fea0003800200 */
.L_x_9:
[----:B------:R-:W1:Y:S01]  /*0970*/  SHFL.IDX PT, R2, R92, RZ, 0x1f ;  /* 0x00001fff5c027589 */ /* 0x000e6200000e0000 */
[----:B------:R-:W-:Y:S01]  /*0980*/  NOP ;  /* 0x0000000000007918 */ /* 0x000fe20000000000 */
[----:B-1----:R-:W-:-:S13]  /*0990*/  ISETP.NE.AND P0, PT, R2, 0x1, PT ;  /* 0x000000010200780c */ /* 0x002fda0003f05270 */
[----:B------:R-:W-:Y:S05]  /*09a0*/  @P0 BRA `(.L_x_11) ;  /* 0x0000000000500947 */ /* 0x000fea0003800000 */
[----:B------:R-:W1:Y:S01]  /*09b0*/  S2UR UR7, SR_CgaCtaId ;  /* 0x00000000000779c3 */ /* 0x000e620000008800 */
[----:B------:R-:W-:Y:S01]  /*09c0*/  UMOV UR9, 0x400 ;  /* 0x0000040000097882 */ /* 0x000fe20000000000 */
[----:B------:R-:W-:Y:S01]  /*09d0*/  UMOV UR5, 0x20 ;  /* 0x0000002000057882 */ /* 0x000fe20000000000 */
[----:B------:R-:W-:Y:S01]  /*09e0*/  UMOV UR4, 0x80 ;  /* 0x0000008000047882 */ /* 0x000fe20000000000 */
[----:B------:R-:W-:-:S04]  /*09f0*/  UIADD3 UR10, UPT, UPT, -UR5, 0x100000, URZ ;  /* 0x00100000050a7890 */ /* 0x000fc8000fffe1ff */
[----:B------:R-:W-:Y:S02]  /*0a00*/  USHF.L.U32 UR11, UR10, 0xb, URZ ;  /* 0x0000000b0a0b7899 */ /* 0x000fe400080006ff */
[----:B------:R-:W-:Y:S02]  /*0a10*/  USHF.L.U32 UR10, UR10, 0x1, URZ ;  /* 0x000000010a0a7899 */ /* 0x000fe400080006ff */
[----:B------:R-:W-:-:S04]  /*0a20*/  UIADD3 UR4, UPT, UPT, -UR4, 0x100000, URZ ;  /* 0x0010000004047890 */ /* 0x000fc8000fffe1ff */
[----:B------:R-:W-:Y:S02]  /*0a30*/  USHF.L.U32 UR5, UR4, 0xb, URZ ;  /* 0x0000000b04057899 */ /* 0x000fe400080006ff */
[----:B------:R-:W-:Y:S01]  /*0a40*/  USHF.L.U32 UR4, UR4, 0x1, URZ ;  /* 0x0000000104047899 */ /* 0x000fe200080006ff */
[----:B------:R-:W-:Y:S01]  /*0a50*/  ELECT P0, URZ, PT ;  /* 0x0000000000ff782f */ /* 0x000fe20003800000 */
[----:B-1----:R-:W-:Y:S01]  /*0a60*/  ULEA UR7, UR7, UR9, 0x18 ;  /* 0x0000000907077291 */ /* 0x002fe2000f8ec0ff */
[----:B------:R-:W1:Y:S11]  /*0a70*/  FENCE.VIEW.ASYNC.S ;  /* 0x00000000000073c6 */ /* 0x000e760000000000 */
[----:B-1----:R1:W3:Y:S01]  /*0a80*/  SYNCS.EXCH.64 URZ, [UR7+0x1c0], UR10 ;  /* 0x0001c00a07ff75b2 */ /* 0x0022e20008000100 */
[----:B------:R1:W4:Y:S01]  /*0a90*/  SYNCS.EXCH.64 URZ, [UR7+0x1d8], UR4 ;  /* 0x0001d80407ff75b2 */ /* 0x0003220008000100 */
[----:B------:R1:W1:Y:S01]  /*0aa0*/  SYNCS.EXCH.64 URZ, [UR7+0x1c8], UR10 ;  /* 0x0001c80a07ff75b2 */ /* 0x0002620008000100 */
[----:B------:R1:W1:Y:S01]  /*0ab0*/  SYNCS.EXCH.64 URZ, [UR7+0x1e0], UR4 ;  /* 0x0001e00407ff75b2 */ /* 0x0002620008000100 */
[----:B------:R1:W1:Y:S01]  /*0ac0*/  SYNCS.EXCH.64 URZ, [UR7+0x1d0], UR10 ;  /* 0x0001d00a07ff75b2 */ /* 0x0002620008000100 */
[----:B------:R1:W1:Y:S01]  /*0ad0*/  SYNCS.EXCH.64 URZ, [UR7+0x1e8], UR4 ;  /* 0x0001e80407ff75b2 */ /* 0x0002620008000100 */
[----:B------:R-:W-:Y:S01]  /*0ae0*/  NOP ;  /* 0x0000000000007918 */ /* 0x000fe20000000000 */
.L_x_11:
[----:B------:R-:W2:Y:S01]  /*0af0*/  SHFL.IDX PT, R2, R92, RZ, 0x1f ;  /* 0x00001fff5c027589 */ /* 0x000ea200000e0000 */
[----:B------:R-:W-:Y:S01]  /*0b00*/  NOP ;  /* 0x0000000000007918 */ /* 0x000fe20000000000 */
[----:B--2---:R-:W-:-:S13]  /*0b10*/  ISETP.NE.AND P0, PT, R2, 0x3, PT ;  /* 0x000000030200780c */ /* 0x004fda0003f05270 */
[----:B------:R-:W-:Y:S05]  /*0b20*/  @P0 BRA `(.L_x_12) ;  /* 0x0000000000300947 */ /* 0x000fea0003800000 */
[----:B-1----:R-:W1:Y:S01]  /*0b30*/  S2UR UR5, SR_CgaCtaId ;  /* 0x00000000000579c3 */ /* 0x002e620000008800 */
[----:B------:R-:W-:Y:S01]  /*0b40*/  UMOV UR7, 0x400 ;  /* 0x0000040000077882 */ /* 0x000fe20000000000 */
[----:B------:R-:W-:Y:S01]  /*0b50*/  UMOV UR4, 0x20 ;  /* 0x0000002000047882 */ /* 0x000fe20000000000 */
[----:B------:R-:W-:Y:S01]  /*0b60*/  ELECT P0, URZ, PT ;  /* 0x0000000000ff782f */ /* 0x000fe20003800000 */
[----:B------:R-:W-:-:S04]  /*0b70*/  UIADD3 UR10, UPT, UPT, -UR4, 0x100000, URZ ;  /* 0x00100000040a7890 */ /* 0x000fc8000fffe1ff */
[----:B------:R-:W-:Y:S02]  /*0b80*/  USHF.L.U32 UR11, UR10, 0xb, URZ ;  /* 0x0000000b0a0b7899 */ /* 0x000fe400080006ff */
[----:B------:R-:W-:Y:S02]  /*0b90*/  USHF.L.U32 UR10, UR10, 0x1, URZ ;  /* 0x000000010a0a7899 */ /* 0x000fe400080006ff */
[----:B-1----:R-:W-:Y:S01]  /*0ba0*/  ULEA UR5, UR5, UR7, 0x18 ;  /* 0x0000000705057291 */ /* 0x002fe2000f8ec0ff */
[----:B------:R-:W1:Y:S11]  /*0bb0*/  FENCE.VIEW.ASYNC.S ;  /* 0x00000000000073c6 */ /* 0x000e760000000000 */
[----:B-1----:R2:W1:Y:S01]  /*0bc0*/  SYNCS.EXCH.64 URZ, [UR5+0x1f0], UR10 ;  /* 0x0001f00a05ff75b2 */ /* 0x0024620008000100 */
[----:B------:R2:W1:Y:S02]  /*0bd0*/  SYNCS.EXCH.64 URZ, [UR5+0x1f8], UR10 ;  /* 0x0001f80a05ff75b2 */ /* 0x0004640008000100 */
[----:B--2---:R-:W-:Y:S01]  /*0be0*/  NOP ;  /* 0x0000000000007918 */ /* 0x004fe20000000000 */
.L_x_12:
[----:B------:R-:W2:Y:S01]  /*0bf0*/  SHFL.IDX PT, R2, R92, RZ, 0x1f ;  /* 0x00001fff5c027589 */ /* 0x000ea200000e0000 */
[----:B------:R-:W-:Y:S01]  /*0c00*/  NOP ;  /* 0x0000000000007918 */ /* 0x000fe20000000000 */
[----:B--2---:R-:W-:-:S13]  /*0c10*/  ISETP.NE.AND P0, PT, R2, 0x4, PT ;  /* 0x000000040200780c */ /* 0x004fda0003f05270 */
[----:B------:R-:W-:Y:S05]  /*0c20*/  @P0 BRA `(.L_x_13) ;  /* 0x00000000004c0947 */ /* 0x000fea0003800000 */
[----:B-1----:R-:W1:Y:S01]  /*0c30*/  S2UR UR5, SR_CgaCtaId ;  /* 0x00000000000579c3 */ /* 0x002e620000008800 */
[----:B------:R-:W-:Y:S01]  /*0c40*/  UMOV UR9, 0x100 ;  /* 0x0000010000097882 */ /* 0x000fe20000000000 */
[----:B------:R-:W-:Y:S01]  /*0c50*/  UMOV UR7, 0x400 ;  /* 0x0000040000077882 */ /* 0x000fe20000000000 */
[----:B------:R-:W-:Y:S01]  /*0c60*/  USEL UR9, UR9, 0xe0, UP2 ;  /* 0x000000e009097887 */ /* 0x000fe20009000000 */
[----:B------:R-:W-:Y:S01]  /*0c70*/  UMOV UR4, 0x1 ;  /* 0x0000000100047882 */ /* 0x000fe20000000000 */
[----:B------:R-:W-:Y:S01]  /*0c80*/  ELECT P0, URZ, PT ;  /* 0x0000000000ff782f */ /* 0x000fe20003800000 */
[----:B------:R-:W-:-:S04]  /*0c90*/  UIADD3 UR10, UPT, UPT, -UR4, 0x100000, URZ ;  /* 0x00100000040a7890 */ /* 0x000fc8000fffe1ff */
[----:B------:R-:W-:Y:S02]  /*0ca0*/  USHF.L.U32 UR11, UR10, 0xb, URZ ;  /* 0x0000000b0a0b7899 */ /* 0x000fe400080006ff */
[----:B------:R-:W-:Y:S02]  /*0cb0*/  USHF.L.U32 UR10, UR10, 0x1, URZ ;  /* 0x000000010a0a7899 */ /* 0x000fe400080006ff */
[----:B------:R-:W-:-:S04]  /*0cc0*/  UIADD3 UR12, UPT, UPT, -UR9, 0x100000, URZ ;  /* 0x00100000090c7890 */ /* 0x000fc8000fffe1ff */
[----:B------:R-:W-:Y:S02]  /*0cd0*/  USHF.L.U32 UR13, UR12, 0xb, URZ ;  /* 0x0000000b0c0d7899 */ /* 0x000fe400080006ff */
[----:B------:R-:W-:Y:S02]  /*0ce0*/  USHF.L.U32 UR12, UR12, 0x1, URZ ;  /* 0x000000010c0c7899 */ /* 0x000fe400080006ff */
[----:B-1----:R-:W-:Y:S01]  /*0cf0*/  ULEA UR5, UR5, UR7, 0x18 ;  /* 0x0000000705057291 */ /* 0x002fe2000f8ec0ff */
[----:B------:R-:W1:Y:S11]  /*0d00*/  FENCE.VIEW.ASYNC.S ;  /* 0x00000000000073c6 */ /* 0x000e760000000000 */
[----:B-1----:R2:W1:Y:S01]  /*0d10*/  SYNCS.EXCH.64 URZ, [UR5+0x200], UR10 ;  /* 0x0002000a05ff75b2 */ /* 0x0024620008000100 */
[----:B------:R2:W1:Y:S01]  /*0d20*/  SYNCS.EXCH.64 URZ, [UR5+0x210], UR12 ;  /* 0x0002100c05ff75b2 */ /* 0x0004620008000100 */
[----:B------:R2:W1:Y:S01]  /*0d30*/  SYNCS.EXCH.64 URZ, [UR5+0x208], UR10 ;  /* 0x0002080a05ff75b2 */ /* 0x0004620008000100 */
[----:B------:R2:W1:Y:S02]  /*0d40*/  SYNCS.EXCH.64 URZ, [UR5+0x218], UR12 ;  /* 0x0002180c05ff75b2 */ /* 0x0004640008000100 */
[----:B--2---:R-:W-:Y:S01]  /*0d50*/  NOP ;  /* 0x0000000000007918 */ /* 0x004fe20000000000 */
.L_x_13:
[----:B------:R-:W2:Y:S01]  /*0d60*/  SHFL.IDX PT, R2, R92, RZ, 0x1f ;  /* 0x00001fff5c027589 */ /* 0x000ea200000e0000 */
[----:B------:R-:W-:Y:S01]  /*0d70*/  NOP ;  /* 0x0000000000007918 */ /* 0x000fe20000000000 */
[----:B--2---:R-:W-:-:S13]  /*0d80*/  ISETP.NE.AND P0, PT, R2, 0x5, PT ;  /* 0x000000050200780c */ /* 0x004fda0003f05270 */
[----:B------:R-:W-:Y:S05]  /*0d90*/  @P0 BRA `(.L_x_14) ;  /* 0x0000000000580947 */ /* 0x000fea0003800000 */
[----:B-1----:R-:W1:Y:S01]  /*0da0*/  S2UR UR7, SR_CgaCtaId ;  /* 0x00000000000779c3 */ /* 0x002e620000008800 */
        /* <DEDUP_REMOVED lines=12> */
[----:B-1----:R2:W1:Y:S01]  /*0e70*/  SYNCS.EXCH.64 URZ, [UR7+0x220], UR10 ;  /* 0x0002200a07ff75b2 */ /* 0x0024620008000100 */
[----:B------:R2:W1:Y:S01]  /*0e80*/  SYNCS.EXCH.64 URZ, [UR7+0x240], UR4 ;  /* 0x0002400407ff75b2 */ /* 0x0004620008000100 */
[----:B------:R2:W1:Y:S01]  /*0e90*/  SYNCS.EXCH.64 URZ, [UR7+0x228], UR10 ;  /* 0x0002280a07ff75b2 */ /* 0x0004620008000100 */
[----:B------:R2:W1:Y:S01]  /*0ea0*/  SYNCS.EXCH.64 URZ, [UR7+0x248], UR4 ;  /* 0x0002480407ff75b2 */ /* 0x0004620008000100 */
[----:B------:R2:W1:Y:S01]  /*0eb0*/  SYNCS.EXCH.64 URZ, [UR7+0x230], UR10 ;  /* 0x0002300a07ff75b2 */ /* 0x0004620008000100 */
[----:B------:R2:W1:Y:S01]  /*0ec0*/  SYNCS.EXCH.64 URZ, [UR7+0x250], UR4 ;  /* 0x0002500407ff75b2 */ /* 0x0004620008000100 */
[----:B------:R2:W1:Y:S01]  /*0ed0*/  SYNCS.EXCH.64 URZ, [UR7+0x238], UR10 ;  /* 0x0002380a07ff75b2 */ /* 0x0004620008000100 */
[----:B------:R2:W1:Y:S02]  /*0ee0*/  SYNCS.EXCH.64 URZ, [UR7+0x258], UR4 ;  /* 0x0002580407ff75b2 */ /* 0x0004640008000100 */
[----:B--2---:R-:W-:Y:S01]  /*0ef0*/  NOP ;  /* 0x0000000000007918 */ /* 0x004fe20000000000 */
.L_x_14:
        /* <DEDUP_REMOVED lines=18> */
.L_x_15:
[----:B-1----:R-:W1:Y:S01]  /*1020*/  S2UR UR5, SR_CTAID.X ;  /* 0x00000000000579c3 */ /* 0x002e620000002500 */
[----:B------:R-:W-:-:S05]  /*1030*/  CS2R.32 R87, SR_CgaSize ;  /* 0x0000000000577805 */ /* 0x000fca0000008a00 */
[----:B------:R-:W-:-:S05]  /*1040*/  IMAD R87, R87, -0xa0, RZ ;  /* 0xffffff6057577824 */ /* 0x000fca00078e02ff */
[----:B------:R-:W-:-:S14]  /*1050*/  R2UR UR9, R87 ;  /* 0x00000000570972ca */ /* 0x000fdc00000e0000 */
[----:B------:R-:W2:Y:S01]  /*1060*/  LDCU UR9, c[0x0][UR9+0x2b0] ;  /* 0x00005600090977ac */ /* 0x000ea20008000800 */
[----:B------:R-:W-:Y:S01]  /*1070*/  NOP ;  /* 0x0000000000007918 */ /* 0x000fe20000000000 */
[----:B------:R-:W-:-:S05]  /*1080*/  CS2R.32 R87, SR_CgaSize ;  /* 0x0000000000577805 */ /* 0x000fca0000008a00 */
[----:B------:R-:W-:-:S05]  /*1090*/  IMAD R87, R87, -0xa0, RZ ;  /* 0xffffff6057577824 */ /* 0x000fca00078e02ff */
[----:B------:R-:W-:-:S14]  /*10a0*/  R2UR UR7, R87 ;  /* 0x00000000570772ca */ /* 0x000fdc00000e0000 */
[----:B------:R-:W3:Y:S01]  /*10b0*/  LDCU UR7, c[0x0][UR7+0x2b4] ;  /* 0x00005680070777ac */ /* 0x000ee20008000800 */
[----:B------:R-:W4:Y:S08]  /*10c0*/  S2UR UR4, SR_CTAID.Y ;  /* 0x00000000000479c3 */ /* 0x000f300000002600 */
[----:B------:R-:W3:Y:S01]  /*10d0*/  LDC R10, c[0x0][0xb24] ;  /* 0x0002c900ff0a7b82 */ /* 0x000ee20000000800 */
[----:B-1----:R-:W-:-:S02]  /*10e0*/  I2FP.F32.U32 R87, UR5 ;  /* 0x0000000500577c45 */ /* 0x002fc40008201000 */
[----:B------:R-:W-:-:S05]  /*10f0*/  CS2R.32 R3, SR_CgaSize ;  /* 0x0000000000037805 */ /* 0x000fca0000008a00 */
[----:B------:R-:W-:-:S06]  /*1100*/  IMAD R3, R3, -0xa0, RZ ;  /* 0xffffff6003037824 */ /* 0x000fcc00078e02ff */
[----:B------:R-:W1:Y:S01]  /*1110*/  LDC R3, c[0x0][R3+0x2a0] ;  /* 0x0000a80003037b82 */ /* 0x000e620000000800 */
[----:B------:R-:W-:Y:S01]  /*1120*/  MOV R15, UR5 ;  /* 0x00000005000f7c02 */ /* 0x000fe20008000f00 */
[----:B--2---:R-:W-:Y:S01]  /*1130*/  FMUL R87, R87, UR9 ;  /* 0x0000000957577c20 */ /* 0x004fe20008400000 */
[----:B----4-:R-:W-:Y:S02]  /*1140*/  I2FP.F32.U32 R86, UR4 ;  /* 0x0000000400567c45 */ /* 0x010fe40008201000 */
[----:B------:R-:W-:-:S05]  /*1150*/  CS2R.32 R2, SR_CgaSize ;  /* 0x0000000000027805 */ /* 0x000fca0000008a00 */
[----:B------:R-:W-:-:S06]  /*1160*/  IMAD R2, R2, -0xa0, RZ ;  /* 0xffffff6002027824 */ /* 0x000fcc00078e02ff */
[----:B------:R-:W2:Y:S01]  /*1170*/  LDC R2, c[0x0][R2+0x2a4] ;  /* 0x0000a90002027b82 */ /* 0x000ea20000000800 */
[----:B------:R-:W-:Y:S01]  /*1180*/  MOV R14, UR4 ;  /* 0x00000004000e7c02 */ /* 0x000fe20008000f00 */
[----:B------:R-:W4:Y:S01]  /*1190*/  F2I.U32.TRUNC.NTZ R87, R87 ;  /* 0x0000005700577305 */ /* 0x000f22000020f000 */
[----:B---3--:R-:W-:-:S05]  /*11a0*/  FMUL R86, R86, UR7 ;  /* 0x0000000756567c20 */ /* 0x008fca0008400000 */
[----:B------:R-:W-:Y:S01]  /*11b0*/  BAR.SYNC.DEFER_BLOCKING 0x0 ;  /* 0x0000000000007b1d */ /* 0x000fe20000010000 */
[----:B------:R-:W-:-:S05]  /*11c0*/  ISETP.GE.AND P0, PT, R10, 0x1, PT ;  /* 0x000000010a00780c */ /* 0x000fca0003f06270 */
[----:B------:R-:W3:Y:S02]  /*11d0*/  F2I.U32.TRUNC.NTZ R86, R86 ;  /* 0x0000005600567305 */ /* 0x000ee4000020f000 */
[----:B------:R-:W2:Y:S01]  /*11e0*/  S2UR UR36, SR_CTAID.Z ;  /* 0x00000000002479c3 */ /* 0x000ea20000002700 */
[----:B----4-:R-:W-:-:S05]  /*11f0*/  IADD3 R87, PT, PT, -R87, RZ, RZ ;  /* 0x000000ff57577210 */ /* 0x010fca0007ffe1ff */
[----:B-1----:R-:W-:Y:S01]  /*1200*/  IMAD R87, R3, R87, UR5 ;  /* 0x0000000503577e24 */ /* 0x002fe2000f8e0257 */
[----:B---3--:R-:W-:-:S05]  /*1210*/  IADD3 R86, PT, PT, -R86, RZ, RZ ;  /* 0x000000ff56567210 */ /* 0x008fca0007ffe1ff */
[----:B--2---:R-:W-:Y:S01]  /*1220*/  IMAD R86, R2, R86, UR4 ;  /* 0x0000000402567e24 */ /* 0x004fe2000f8e0256 */
[----:B------:R-:W-:Y:S06]  /*1230*/  @!P0 BRA `(.L_x_16) ;  /* 0x0000000000b88947 */ /* 0x000fec0003800000 */
[----:B------:R-:W1:Y:S01]  /*1240*/  LDC.64 R4, c[0x0][0xb18] ;  /* 0x0002c600ff047b82 */ /* 0x000e620000000a00 */
[----:B------:R-:W-:-:S07]  /*1250*/  ISETP.NE.AND P0, PT, R10, 0x1, PT ;  /* 0x000000010a00780c */ /* 0x000fce0003f05270 */
[----:B------:R-:W2:Y:S08]  /*1260*/  LDC R9, c[0x0][0xb0c] ;  /* 0x0002c300ff097b82 */ /* 0x000eb00000000800 */
[----:B------:R-:W3:Y:S08]  /*1270*/  LDC R12, c[0x0][0x370] ;  /* 0x0000dc00ff0c7b82 */ /* 0x000ef00000000800 */
[----:B------:R-:W4:Y:S01]  /*1280*/  LDC R11, c[0x0][0x374] ;  /* 0x0000dd00ff0b7b82 */ /* 0x000f220000000800 */
[----:B-1----:R-:W-:-:S07]  /*1290*/  ISETP.NE.AND P1, PT, R4, 0x1, PT ;  /* 0x000000010400780c */ /* 0x002fce0003f25270 */
[----:B------:R-:W3:Y:S01]  /*12a0*/  LDC.64 R6, c[0x0][0xb10] ;  /* 0x0002c400ff067b82 */ /* 0x000ee20000000a00 */
[----:B--2---:R-:W-:-:S07]  /*12b0*/  ISETP.NE.AND P2, PT, R9, 0x1, PT ;  /* 0x000000010900780c */ /* 0x004fce0003f45270 */
[----:B------:R-:W1:Y:S08]  /*12c0*/  LDC R8, c[0x0][0xb20] ;  /* 0x0002c800ff087b82 */ /* 0x000e700000000800 */
[----:B------:R-:W2:Y:S01]  /*12d0*/  LDC.64 R2, c[0x0][0xb28] ;  /* 0x0002ca00ff027b82 */ /* 0x000ea20000000a00 */
[----:B----4-:R-:W-:-:S04]  /*12e0*/  IMAD.HI.U32 R13, R11, R5, RZ ;  /* 0x000000050b0d7227 */ /* 0x010fc800078e00ff */
[----:B------:R-:W-:-:S04]  /*12f0*/  IMAD.HI.U32 R5, R14, R5, RZ ;  /* 0x000000050e057227 */ /* 0x000fc800078e00ff */
[----:B---3--:R-:W-:-:S05]  /*1300*/  IMAD.HI.U32 R16, R12, R6, RZ ;  /* 0x000000060c107227 */ /* 0x008fca00078e00ff */
[-C--:B------:R-:W-:Y:S01]  /*1310*/  @P2 SHF.R.U32.HI R12, RZ, R7.reuse, R16 ;  /* 0x00000007ff0c2219 */ /* 0x080fe20000011610 */
[----:B------:R-:W-:Y:S01]  /*1320*/  IMAD.HI.U32 R16, R15, R6, RZ ;  /* 0x000000060f107227 */ /* 0x000fe200078e00ff */
[-C--:B-1----:R-:W-:Y:S02]  /*1330*/  @P1 SHF.R.U32.HI R11, RZ, R8.reuse, R13 ;  /* 0x00000008ff0b1219 */ /* 0x082fe4000001160d */
[----:B------:R-:W-:Y:S02]  /*1340*/  SHF.R.U32.HI R5, RZ, R8, R5 ;  /* 0x00000008ff057219 */ /* 0x000fe40000011605 */
[----:B------:R-:W-:Y:S02]  /*1350*/  SHF.R.U32.HI R16, RZ, R7, R16 ;  /* 0x00000007ff107219 */ /* 0x000fe40000011610 */
[----:B------:R-:W-:Y:S01]  /*1360*/  SEL R5, R14, R5, !P1 ;  /* 0x000000050e057207 */ /* 0x000fe20004800000 */
[----:B--2---:R-:W-:Y:S01]  /*1370*/  IMAD.HI.U32 R13, R11, R2, RZ ;  /* 0x000000020b0d7227 */ /* 0x004fe200078e00ff */
[----:B------:R-:W-:-:S03]  /*1380*/  SEL R16, R15, R16, !P2 ;  /* 0x000000100f107207 */ /* 0x000fc60005000000 */
[----:B------:R-:W-:Y:S01]  /*1390*/  IMAD.HI.U32 R6, R12, R2, RZ ;  /* 0x000000020c067227 */ /* 0x000fe200078e00ff */
[----:B------:R-:W-:-:S04]  /*13a0*/  @P0 SHF.R.U32.HI R11, RZ, R3, R13 ;  /* 0x00000003ff0b0219 */ /* 0x000fc8000001160d */
[----:B------:R-:W-:Y:S01]  /*13b0*/  @P0 SHF.R.U32.HI R12, RZ, R3, R6 ;  /* 0x00000003ff0c0219 */ /* 0x000fe20000011606 */
[----:B------:R-:W-:-:S04]  /*13c0*/  IMAD R11, R11, R10, RZ ;  /* 0x0000000a0b0b7224 */ /* 0x000fc800078e02ff */
[----:B------:R-:W-:Y:S01]  /*13d0*/  IMAD R6, R12, R10, RZ ;  /* 0x0000000a0c067224 */ /* 0x000fe200078e02ff */
[----:B------:R-:W-:-:S04]  /*13e0*/  ISETP.GE.AND P1, PT, R5, R11, PT ;  /* 0x0000000b0500720c */ /* 0x000fc80003f26270 */
[----:B------:R-:W-:Y:S01]  /*13f0*/  ISETP.GE.OR P1, PT, R16, R6, P1 ;  /* 0x000000061000720c */ /* 0x000fe20000f26670 */
[----:B------:R-:W-:-:S05]  /*1400*/  IMAD.HI.U32 R6, R5, R2, RZ ;  /* 0x0000000205067227 */ /* 0x000fca00078e00ff */
[----:B------:R-:W-:-:S04]  /*1410*/  SHF.R.U32.HI R6, RZ, R3, R6 ;  /* 0x00000003ff067219 */ /* 0x000fc80000011606 */
[----:B------:R-:W-:-:S03]  /*1420*/  SEL R6, R5, R6, !P0 ;  /* 0x0000000605067207 */ /* 0x000fc60004000000 */
[----:B------:R-:W-:Y:S01]  /*1430*/  @!P1 IMAD.HI.U32 R7, R16, R2, RZ ;  /* 0x0000000210079227 */ /* 0x000fe200078e00ff */
[----:B------:R-:W-:-:S04]  /*1440*/  IADD3 R2, PT, PT, -R6, RZ, RZ ;  /* 0x000000ff06027210 */ /* 0x000fc80007ffe1ff */
[----:B------:R-:W-:Y:S01]  /*1450*/  @!P1 SHF.R.U32.HI R3, RZ, R3, R7 ;  /* 0x00000003ff039219 */ /* 0x000fe20000011607 */
[----:B------:R-:W-:Y:S01]  /*1460*/  IMAD R2, R10, R2, R5 ;  /* 0x000000020a027224 */ /* 0x000fe200078e0205 */
[----:B------:R-:W-:Y:S02]  /*1470*/  IADD3 R7, PT, PT, -R5, RZ, RZ ;  /* 0x000000ff05077210 */ /* 0x000fe40007ffe1ff */
[----:B------:R-:W-:-:S03]  /*1480*/  @!P1 SEL R3, R16, R3, !P0 ;  /* 0x0000000310039207 */ /* 0x000fc60004000000 */
[----:B------:R-:W-:Y:S02]  /*1490*/  IMAD R7, R4, R7, R14 ;  /* 0x0000000704077224 */ /* 0x000fe400078e020e */
[--C-:B------:R-:W-:Y:S02]  /*14a0*/  @!P1 IMAD.IADD R6, R6, 0x1, -R3.reuse ;  /* 0x0000000106069824 */ /* 0x100fe400078e0a03 */
[----:B------:R-:W-:Y:S01]  /*14b0*/  @!P1 IMAD R3, R2, R12, R3 ;  /* 0x0000000c02039224 */ /* 0x000fe200078e0203 */
[----:B------:R-:W-:Y:S01]  /*14c0*/  IADD3 R2, PT, PT, -R16, RZ, RZ ;  /* 0x000000ff10027210 */ /* 0x000fe20007ffe1ff */
[----:B------:R-:W-:Y:S02]  /*14d0*/  @!P1 IMAD R5, R6, R10, R16 ;  /* 0x0000000a06059224 */ /* 0x000fe400078e0210 */
[----:B------:R-:W-:Y:S02]  /*14e0*/  @!P1 IMAD.MOV.U32 R16, RZ, RZ, R3 ;  /* 0x000000ffff109224 */ /* 0x000fe400078e0003 */
[----:B------:R-:W-:-:S02]  /*14f0*/  IMAD R2, R9, R2, R15 ;  /* 0x0000000209027224 */ /* 0x000fc400078e020f */
[----:B------:R-:W-:Y:S02]  /*1500*/  IMAD R14, R5, R4, R7 ;  /* 0x00000004050e7224 */ /* 0x000fe400078e0207 */
[----:B------:R-:W-:Y:S02]  /*1510*/  IMAD R15, R16, R9, R2 ;  /* 0x00000009100f7224 */ /* 0x000fe400078e0202 */
.L_x_16:
[----:B------:R-:W1:Y:S01]  /*1520*/  LDCU UR4, c[0x0][0xb30] ;  /* 0x00016600ff0477ac */ /* 0x000e620008000800 */
[----:B------:R-:W2:Y:S08]  /*1530*/  S2UR UR37, SR_CgaCtaId ;  /* 0x00000000002579c3 */ /* 0x000eb00000008800 */
[----:B------:R-:W3:Y:S01]  /*1540*/  LDC R37, c[0x0][0xb24] ;  /* 0x0002c900ff257b82 */ /* 0x000ee20000000800 */
[----:B-1----:R-:W-:-:S09]  /*1550*/  UISETP.NE.AND UP1, UPT, UR4, 0x1, UPT ;  /* 0x000000010400788c */ /* 0x002fd2000bf25270 */
[----:B--2---:R-:W-:Y:S05]  /*1560*/  BRA.U UP1, `(.L_x_17) ;  /* 0x0000000101407547 */ /* 0x004fea000b800000 */
[----:B------:R-:W1:Y:S08]  /*1570*/  LDC.64 R4, c[0x0][0xb10] ;  /* 0x0002c400ff047b82 */ /* 0x000e700000000a00 */
[----:B------:R-:W2:Y:S08]  /*1580*/  LDC.64 R2, c[0x0][0xb18] ;  /* 0x0002c600ff027b82 */ /* 0x000eb00000000a00 */
[----:B------:R-:W4:Y:S08]  /*1590*/  LDC R6, c[0x0][0xb20] ;  /* 0x0002c800ff067b82 */ /* 0x000f300000000800 */
[----:B------:R-:W3:Y:S01]  /*15a0*/  LDC R7, c[0x0][0xb0c] ;  /* 0x0002c300ff077b82 */ /* 0x000ee20000000800 */
[----:B-1----:R-:W-:-:S05]  /*15b0*/  IMAD.HI.U32 R4, R15, R4, RZ ;  /* 0x000000040f047227 */ /* 0x002fca00078e00ff */
[----:B------:R-:W-:Y:S01]  /*15c0*/  SHF.R.U32.HI R4, RZ, R5, R4 ;  /* 0x00000005ff047219 */ /* 0x000fe20000011604 */
[----:B--2---:R-:W-:Y:S01]  /*15d0*/  IMAD.HI.U32 R3, R14, R3, RZ ;  /* 0x000000030e037227 */ /* 0x004fe200078e00ff */
[----:B------:R-:W-:-:S04]  /*15e0*/  ISETP.NE.AND P0, PT, R2, 0x1, PT ;  /* 0x000000010200780c */ /* 0x000fc80003f05270 */
[----:B----4-:R-:W-:-:S04]  /*15f0*/  SHF.R.U32.HI R3, RZ, R6, R3 ;  /* 0x00000006ff037219 */ /* 0x010fc80000011603 */
[----:B------:R-:W-:Y:S02]  /*1600*/  SEL R3, R14, R3, !P0 ;  /* 0x000000030e037207 */ /* 0x000fe40004000000 */
[----:B---3--:R-:W-:-:S04]  /*1610*/  ISETP.NE.AND P1, PT, R7, 0x1, PT ;  /* 0x000000010700780c */ /* 0x008fc80003f25270 */
[----:B------:R-:W-:-:S05]  /*1620*/  SEL R4, R15, R4, !P1 ;  /* 0x000000040f047207 */ /* 0x000fca0004800000 */
[----:B------:R-:W-:Y:S02]  /*1630*/  IMAD.IADD R5, R3, 0x1, -R4 ;  /* 0x0000000103057824 */ /* 0x000fe400078e0a04 */
[----:B------:R-:W-:Y:S02]  /*1640*/  IMAD.IADD R3, R4, 0x1, -R3 ;  /* 0x0000000104037824 */ /* 0x000fe400078e0a03 */
[----:B------:R-:W-:Y:S02]  /*1650*/  IMAD R15, R5, R7, R15 ;  /* 0x00000007050f7224 */ /* 0x000fe400078e020f */
[----:B------:R-:W-:-:S07]  /*1660*/  IMAD R14, R3, R2, R14 ;  /* 0x00000002030e7224 */ /* 0x000fce00078e020e */
.L_x_17:
[----:B------:R-:W-:Y:S01]  /*1670*/  BAR.SYNC.DEFER_BLOCKING 0x0 ;  /* 0x0000000000007b1d */ /* 0x000fe20000010000 */
[----:B------:R-:W-:Y:S01]  /*1680*/  UISETP.NE.AND UP1, UPT, UR8, 0x2, UPT ;  /* 0x000000020800788c */ /* 0x000fe2000bf25270 */
[----:B------:R-:W-:Y:S02]  /*1690*/  ISETP.NE.OR P5, PT, R0, 0x2, !P5 ;  /* 0x000000020000780c */ /* 0x000fe40006fa5670 */
[----:B------:R-:W-:-:S06]  /*16a0*/  LOP3.LUT R2, R101, 0x1f, RZ, 0xc0, !PT ;  /* 0x0000001f65027812 */ /* 0x000fcc00078ec0ff */
[----:B------:R-:W-:Y:S05]  /*16b0*/  BRA.U UP1, `(.L_x_18) ;  /* 0x0000001d01bc7547 */ /* 0x000fea000b800000 */
[----:B------:R-:W1:Y:S01]  /*16c0*/  LDCU UR15, c[0x0][0x38c] ;  /* 0x00007180ff0f77ac */ /* 0x000e620008000800 */
[----:B------:R-:W2:Y:S01]  /*16d0*/  LDC R8, c[0x0][0x370] ;  /* 0x0000dc00ff087b82 */ /* 0x000ea20000000800 */
[----:B------:R-:W-:Y:S01]  /*16e0*/  PLOP3.LUT P1, PT, PT, PT, UP2, 0x80, 0x8 ;  /* 0x000000000008781c */ /* 0x000fe20003f2f028 */
[----:B------:R-:W-:Y:S01]  /*16f0*/  IMAD.MOV.U32 R17, RZ, RZ, 0x1 ;  /* 0x00000001ff117424 */ /* 0x000fe200078e00ff */
[----:B------:R-:W-:Y:S01]  /*1700*/  ISETP.EQ.OR P4, PT, R2, RZ, P5 ;  /* 0x000000ff0200720c */ /* 0x000fe20002f82670 */
[----:B------:R-:W-:Y:S01]  /*1710*/  IMAD.MOV.U32 R16, RZ, RZ, RZ ;  /* 0x000000ffff107224 */ /* 0x000fe200078e00ff */
[----:B------:R-:W-:Y:S02]  /*1720*/  PLOP3.LUT P1, PT, P1, PT, PT, 0x8, 0x80 ;  /* 0x000000000080781c */ /* 0x000fe40000f2e170 */
[----:B------:R-:W-:Y:S01]  /*1730*/  CS2R R12, SRZ ;  /* 0x00000000000c7805 */ /* 0x000fe2000001ff00 */
[----:B------:R-:W-:Y:S01]  /*1740*/  IMAD.MOV.U32 R11, RZ, RZ, 0x1 ;  /* 0x00000001ff0b7424 */ /* 0x000fe200078e00ff */
[----:B------:R-:W4:Y:S01]  /*1750*/  LDC R0, c[0x0][0x374] ;  /* 0x0000dd00ff007b82 */ /* 0x000f220000000800 */
[----:B------:R-:W2:Y:S01]  /*1760*/  LDCU.64 UR24, c[0x0][0x348] ;  /* 0x00006900ff1877ac */ /* 0x000ea20008000a00 */
[----:B------:R-:W-:Y:S01]  /*1770*/  UMOV UR13, URZ ;  /* 0x000000ff000d7c82 */ /* 0x000fe20008000000 */
[----:B-1----:R-:W-:-:S04]  /*1780*/  UIADD3 UR5, UPT, UPT, UR15, 0xf, URZ ;  /* 0x0000000f0f057890 */ /* 0x002fc8000fffe0ff */
[----:B------:R-:W-:-:S04]  /*1790*/  USHF.R.S32.HI UR4, URZ, 0x1f, UR5 ;  /* 0x0000001fff047899 */ /* 0x000fc80008011405 */
[----:B------:R-:W-:-:S04]  /*17a0*/  ULEA.HI UR4, UR4, UR5, URZ, 0x4 ;  /* 0x0000000504047291 */ /* 0x000fc8000f8f20ff */
[----:B------:R-:W-:Y:S02]  /*17b0*/  USHF.R.S32.HI UR22, URZ, 0x4, UR4 ;  /* 0x00000004ff167899 */ /* 0x000fe40008011404 */
[----:B------:R-:W-:Y:S02]  /*17c0*/  UIADD3 UR4, UPT, UPT, UR15, -0x1, URZ ;  /* 0xffffffff0f047890 */ /* 0x000fe4000fffe0ff */
[----:B------:R-:W-:Y:S02]  /*17d0*/  UISETP.LT.U32.AND UP0, UPT, UR22, 0x1c, UPT ;  /* 0x0000001c1600788c */ /* 0x000fe4000bf01070 */
[----:B------:R-:W-:Y:S02]  /*17e0*/  UISETP.GE.U32.AND UP1, UPT, UR4, -0x1f, UPT ;  /* 0xffffffe10400788c */ /* 0x000fe4000bf26070 */
[----:B------:R-:W-:Y:S02]  /*17f0*/  USEL UR21, UR22, 0x1c, UP0 ;  /* 0x0000001c16157887 */ /* 0x000fe40008000000 */
[----:B------:R-:W-:-:S02]  /*1800*/  UIADD3 UR15, UPT, UPT, UR15, 0x1e, URZ ;  /* 0x0000001e0f0f7890 */ /* 0x000fc4000fffe0ff */
[----:B------:R-:W-:Y:S02]  /*1810*/  UIADD3 UR7, UPT, UPT, UR21, -0x1, URZ ;  /* 0xffffffff15077890 */ /* 0x000fe4000fffe0ff */
[----:B------:R-:W-:-:S03]  /*1820*/  UIADD3 UR14, UPT, UPT, UR22, -UR21, URZ ;  /* 0x80000015160e7290 */ /* 0x000fc6000fffe0ff */
[----:B------:R-:W-:-:S04]  /*1830*/  @UP1 UIADD3 UR7, UPT, UPT, UR21, URZ, URZ ;  /* 0x000000ff15071290 */ /* 0x000fc8000fffe0ff */
[----:B--2---:R-:W-:-:S12]  /*1840*/  UIADD3 UR7, UPT, UPT, UR7, 0x1, URZ ;  /* 0x0000000107077890 */ /* 0x004fd8000fffe0ff */
.L_x_36:
[----:B------:R-:W-:Y:S01]  /*1850*/  UISETP.NE.AND UP0, UPT, UR37, URZ, UPT ;  /* 0x000000ff2500728c */ /* 0x000fe2000bf05270 */
[----:B------:R-:W1:Y:S08]  /*1860*/  S2UR UR37, SR_CgaCtaId ;  /* 0x00000000002579c3 */ /* 0x000e700000008800 */
[----:B------:R-:W-:Y:S05]  /*1870*/  BRA.U UP0, `(.L_x_19) ;  /* 0x0000000100347547 */ /* 0x000fea000b800000 */
[----:B------:R-:W2:Y:S01]  /*1880*/  S2R R2, SR_CgaCtaId ;  /* 0x0000000000027919 */ /* 0x000ea20000008800 */
[----:B------:R-:W-:-:S04]  /*1890*/  MOV R3, 0x400 ;  /* 0x0000040000037802 */ /* 0x000fc80000000f00 */
[----:B--2---:R-:W-:Y:S02]  /*18a0*/  LEA R2, R2, R3, 0x18 ;  /* 0x0000000302027211 */ /* 0x004fe400078ec0ff */
[----:B------:R-:W-:-:S03]  /*18b0*/  SHF.L.U32 R3, R11, 0x1f, RZ ;  /* 0x0000001f0b037819 */ /* 0x000fc600000006ff */
[----:B------:R-:W-:-:S04]  /*18c0*/  IMAD R2, R12, 0x8, R2 ;  /* 0x000000080c027824 */ /* 0x000fc800078e0202 */
[----:B------:R-:W2:Y:S02]  /*18d0*/  SYNCS.PHASECHK.TRANS64.TRYWAIT P0, [R2+URZ+0x270], R3 ;  /* 0x00027003020075a7 */ /* 0x000ea400080011ff */
[----:B--2---:R-:W-:Y:S05]  /*18e0*/  @!P0 BRA `(.L_x_20) ;  /* 0x0000007400588947 */ /* 0x004fea0003800000 */
.L_x_147:
[----:B------:R-:W-:Y:S01]  /*18f0*/  VIADD R12, R12, 0x1 ;  /* 0x000000010c0c7836 */ /* 0x000fe20000000000 */
[----:B------:R2:W-:Y:S04]  /*1900*/  SYNCS.ARRIVE.TRANS64.A1T0 RZ, [R2+URZ+0x260], RZ ;  /* 0x000260ff02ff79a7 */ /* 0x0005e800081000ff */
[----:B------:R-:W-:-:S04]  /*1910*/  ISETP.NE.AND P0, PT, R12, 0x2, PT ;  /* 0x000000020c00780c */ /* 0x000fc80003f05270 */
[----:B------:R-:W-:Y:S02]  /*1920*/  SEL R12, R12, RZ, P0 ;  /* 0x000000ff0c0c7207 */ /* 0x000fe40000000000 */
[----:B--2---:R-:W-:-:S04]  /*1930*/  SEL R2, RZ, 0x1, P0 ;  /* 0x00000001ff027807 */ /* 0x004fc80000000000 */
[----:B------:R-:W-:-:S07]  /*1940*/  LOP3.LUT R11, R11, R2, RZ, 0x3c, !PT ;  /* 0x000000020b0b7212 */ /* 0x000fce00078e3cff */
.L_x_19:
[----:B------:R-:W-:Y:S01]  /*1950*/  UMOV UR4, 0x400 ;  /* 0x0000040000047882 */ /* 0x000fe20000000000 */
[----:B------:R-:W-:Y:S01]  /*1960*/  SHF.L.U32 R2, R17, 0x1f, RZ ;  /* 0x0000001f11027819 */ /* 0x000fe200000006ff */
[----:B-1----:R-:W-:Y:S01]  /*1970*/  ULEA UR4, UR37, UR4, 0x18 ;  /* 0x0000000425047291 */ /* 0x002fe2000f8ec0ff */
[----:B------:R-:W-:Y:S01]  /*1980*/  R2UR UR35, R15 ;  /* 0x000000000f2372ca */ /* 0x000fe200000e0000 */
[----:B------:R-:W-:Y:S01]  /*1990*/  UISETP.GE.U32.AND UP0, UPT, UR15, 0x1f, UPT ;  /* 0x0000001f0f00788c */ /* 0x000fe2000bf06070 */
[----:B------:R-:W-:Y:S01]  /*19a0*/  R2UR UR11, R14 ;  /* 0x000000000e0b72ca */ /* 0x000fe200000e0000 */
[----:B------:R-:W-:Y:S01]  /*19b0*/  ULEA UR5, UR13, UR4, 0x3 ;  /* 0x000000040d057291 */ /* 0x000fe2000f8e18ff */
[----:B------:R-:W-:-:S08]  /*19c0*/  UMOV UR23, URZ ;  /* 0x000000ff00177c82 */ /* 0x000fd00008000000 */
[----:B------:R1:W2:Y:S01]  /*19d0*/  SYNCS.PHASECHK.TRANS64.TRYWAIT P0, [UR5+0xe0], R2 ;  /* 0x0000e002ff0075a7 */ /* 0x0002a20008001105 */
[----:B------:R-:W-:Y:S02]  /*19e0*/  USHF.L.U32 UR35, UR35, 0x7, URZ ;  /* 0x0000000723237899 */ /* 0x000fe400080006ff */
[----:B------:R-:W-:Y:S01]  /*19f0*/  UIMAD UR11, UR11, 0x60, URZ ;  /* 0x000000600b0b78a4 */ /* 0x000fe2000f8e02ff */
[----:B------:R-:W-:Y:S11]  /*1a00*/  BRA.U !UP0, `(.L_x_21) ;  /* 0x0000000108a87547 */ /* 0x000ff6000b800000 */
[----:B------:R-:W-:Y:S01]  /*1a10*/  UMOV UR16, URZ ;  /* 0x000000ff00107c82 */ /* 0x000fe20008000000 */
[----:B------:R-:W-:-:S05]  /*1a20*/  UMOV UR6, UR13 ;  /* 0x0000000d00067c82 */ /* 0x000fca0008000000 */
.L_x_26:
[----:B--2---:R-:W-:Y:S01]  /*1a30*/  @!P5 MOV R3, 0x1c00 ;  /* 0x00001c000003d802 */ /* 0x004fe20000000f00 */
[----:B-1----:R-:W-:Y:S01]  /*1a40*/  ULEA UR33, UR6, UR4, 0x3 ;  /* 0x0000000406217291 */ /* 0x002fe2000f8e18ff */
[----:B--2---:R-:W-:Y:S11]  /*1a50*/  @P0 BRA `(.L_x_22) ;  /* 0x00000000000c0947 */ /* 0x004ff60003800000 */
[----:B------:R-:W-:Y:S04]  /*1a60*/  SHF.L.U32 R4, R17, 0x1f, RZ ;  /* 0x0000001f11047819 */ /* 0x000fe800000006ff */
[----:B------:R-:W2:Y:S02]  /*1a70*/  SYNCS.PHASECHK.TRANS64.TRYWAIT P0, [UR33+0xe0], R4 ;  /* 0x0000e004ff0075a7 */ /* 0x000ea40008001121 */
[----:B--2---:R-:W-:Y:S05]  /*1a80*/  @!P0 BRA `(.L_x_23) ;  /* 0x0000007400048947 */ /* 0x004fea0003800000 */
.L_x_22:
[----:B------:R2:W-:Y:S01]  /*1a90*/  @!P5 SYNCS.ARRIVE.TRANS64 RZ, [UR33], R3 ;  /* 0x00000003ffffd9a7 */ /* 0x0005e20008000021 */
[----:B------:R-:W-:Y:S04]  /*1aa0*/  BSSY.RECONVERGENT B0, `(.L_x_24) ;  /* 0x0000003000007945 */ /* 0x000fe80003800200 */
[----:B------:R-:W-:Y:S05]  /*1ab0*/  @P4 BRA `(.L_x_25) ;  /* 0x0000000000044947 */ /* 0x000fea0003800000 */
[----:B------:R-:W-:Y:S05]  /*1ac0*/  BPT.TRAP 0x1 ;  /* 0x000000040000795c */ /* 0x000fea0000300000 */
.L_x_25:
[----:B------:R-:W-:Y:S05]  /*1ad0*/  BSYNC.RECONVERGENT B0 ;  /* 0x0000000000007941 */ /* 0x000fea0003800200 */
.L_x_24:
[----:B------:R-:W-:Y:S02]  /*1ae0*/  UIADD3 UR13, UPT, UPT, UR6, 0x1, URZ ;  /* 0x00000001060d7890 */ /* 0x000fe4000fffe0ff */
[----:B------:R-:W-:Y:S02]  /*1af0*/  UIADD3 UR18, UP1, UPT, UR24, 0x80, URZ ;  /* 0x0000008018127890 */ /* 0x000fe4000ff3e0ff */
[----:B------:R-:W-:Y:S02]  /*1b00*/  UISETP.NE.AND UP0, UPT, UR13, 0x1c, UPT ;  /* 0x0000001c0d00788c */ /* 0x000fe4000bf05270 */
[----:B------:R-:W-:Y:S02]  /*1b10*/  ULEA UR32, UR6, UR4, 0xc ;  /* 0x0000000406207291 */ /* 0x000fe4000f8e60ff */
[----:B------:R-:W-:Y:S02]  /*1b20*/  USEL UR9, URZ, 0x1, UP0 ;  /* 0x00000001ff097887 */ /* 0x000fe40008000000 */
[----:B------:R-:W-:Y:S02]  /*1b30*/  USEL UR13, UR13, URZ, UP0 ;  /* 0x000000ff0d0d7287 */ /* 0x000fe40008000000 */
[----:B------:R-:W-:Y:S02]  /*1b40*/  USHF.L.U32 UR34, UR16, 0x4, URZ ;  /* 0x0000000410227899 */ /* 0x000fe400080006ff */
[----:B------:R-:W-:Y:S01]  /*1b50*/  ULEA UR8, UR13, UR4, 0x3 ;  /* 0x000000040d087291 */ /* 0x000fe2000f8e18ff */
[----:B------:R-:W-:Y:S01]  /*1b60*/  LOP3.LUT R17, R17, UR9, RZ, 0x3c, !PT ;  /* 0x0000000911117c12 */ /* 0x000fe2000f8e3cff */
[----:B------:R-:W-:Y:S02]  /*1b70*/  UIADD3.X UR19, UPT, UPT, URZ, UR25, URZ, UP1, !UPT ;  /* 0x00000019ff137290 */ /* 0x000fe40008ffe4ff */
[----:B------:R-:W-:Y:S01]  /*1b80*/  UIADD3 UR32, UPT, UPT, UR32, 0x6600, URZ ;  /* 0x0000660020207890 */ /* 0x000fe2000fffe0ff */
[----:B-1----:R-:W-:Y:S01]  /*1b90*/  SHF.L.U32 R2, R17, 0x1f, RZ ;  /* 0x0000001f11027819 */ /* 0x002fe200000006ff */
[----:B------:R-:W-:Y:S02]  /*1ba0*/  UIMAD UR5, UR6, 0xc00, UR4 ;  /* 0x00000c00060578a4 */ /* 0x000fe4000f8e0204 */
[----:B------:R-:W-:Y:S01]  /*1bb0*/  UIADD3 UR26, UP0, UPT, UR24, 0x180, URZ ;  /* 0x00000180181a7890 */ /* 0x000fe2000ff1e0ff */
[----:B------:R1:W1:Y:S01]  /*1bc0*/  SYNCS.PHASECHK.TRANS64.TRYWAIT P0, [UR8+0xe0], R2 ;  /* 0x0000e002ff0075a7 */ /* 0x0002620008001108 */
[----:B------:R-:W-:Y:S01]  /*1bd0*/  UMOV UR28, 0x0 ;  /* 0x00000000001c7882 */ /* 0x000fe20000000000 */
[----:B------:R-:W-:Y:S01]  /*1be0*/  UMOV UR29, 0x10000000 ;  /* 0x10000000001d7882 */ /* 0x000fe20000000000 */
[----:B------:R-:W-:Y:S01]  /*1bf0*/  UIADD3 UR8, UPT, UPT, UR5, 0x22600, URZ ;  /* 0x0002260005087890 */ /* 0x000fe2000fffe0ff */
[----:B------:R1:W-:Y:S01]  /*1c00*/  UTMALDG.3D [UR32], [UR18], desc[UR28] ;  /* 0x00001c20120075b4 */ /* 0x0003e20008011000 */
[----:B------:R-:W-:Y:S02]  /*1c10*/  UIADD3.X UR27, UPT, UPT, URZ, UR25, URZ, UP0, !UPT ;  /* 0x00000019ff1b7290 */ /* 0x000fe400087fe4ff */
[----:B------:R-:W-:Y:S01]  /*1c20*/  UIADD3 UR16, UPT, UPT, UR16, 0x1, URZ ;  /* 0x0000000110107890 */ /* 0x000fe2000fffe0ff */
[----:B------:R-:W-:Y:S01]  /*1c30*/  UMOV UR12, UR36 ;  /* 0x00000024000c7c82 */ /* 0x000fe20008000000 */
[----:B------:R-:W-:Y:S01]  /*1c40*/  UMOV UR9, UR33 ;  /* 0x0000002100097c82 */ /* 0x000fe20008000000 */
[----:B------:R-:W-:Y:S01]  /*1c50*/  UMOV UR10, UR34 ;  /* 0x00000022000a7c82 */ /* 0x000fe20008000000 */
[----:B------:R-:W-:Y:S03]  /*1c60*/  UISETP.NE.AND UP0, UPT, UR16, UR7, UPT ;  /* 0x000000071000728c */ /* 0x000fe6000bf05270 */
[----:B------:R1:W-:Y:S01]  /*1c70*/  UTMALDG.3D [UR8], [UR26], desc[UR28] ;  /* 0x00001c081a0075b4 */ /* 0x0003e20008011000 */
[----:B------:R-:W-:Y:S01]  /*1c80*/  UMOV UR23, UR7 ;  /* 0x0000000700177c82 */ /* 0x000fe20008000000 */
[----:B------:R-:W-:Y:S04]  /*1c90*/  UMOV UR6, UR13 ;  /* 0x0000000d00067c82 */ /* 0x000fe80008000000 */
[----:B------:R-:W-:Y:S05]  /*1ca0*/  BRA.U UP0, `(.L_x_26) ;  /* 0xfffffffd00607547 */ /* 0x000fea000b83ffff */
.L_x_21:
[----:B------:R-:W-:Y:S01]  /*1cb0*/  ULEA UR5, UR13, UR4, 0x3 ;  /* 0x000000040d057291 */ /* 0x000fe2000f8e18ff */
[----:B-1----:R-:W-:Y:S01]  /*1cc0*/  SHF.L.U32 R2, R17, 0x1f, RZ ;  /* 0x0000001f11027819 */ /* 0x002fe200000006ff */
[----:B------:R-:W-:Y:S01]  /*1cd0*/  @!P1 SYNCS.ARRIVE.TRANS64.A1T0 RZ, [UR4+0x1f8], RZ ;  /* 0x0001f8ffffff99a7 */ /* 0x000fe20008100004 */
[----:B------:R-:W-:-:S06]  /*1ce0*/  UISETP.GT.AND UP0, UPT, UR22, UR21, UPT ;  /* 0x000000151600728c */ /* 0x000fcc000bf04270 */
[----:B--2---:R1:W2:Y:S03]  /*1cf0*/  SYNCS.PHASECHK.TRANS64.TRYWAIT P0, [UR5+0xe0], R2 ;  /* 0x0000e002ff0075a7 */ /* 0x0042a60008001105 */
[----:B------:R-:W-:Y:S05]  /*1d00*/  BRA.U !UP0, `(.L_x_27) ;  /* 0x0000000108ac7547 */ /* 0x000fea000b800000 */
[----:B------:R-:W-:Y:S01]  /*1d10*/  UIADD3 UR26, UPT, UPT, UR14, UR23, URZ ;  /* 0x000000170e1a7290 */ /* 0x000fe2000fffe0ff */
[----:B------:R-:W-:-:S11]  /*1d20*/  UMOV UR6, UR13 ;  /* 0x0000000d00067c82 */ /* 0x000fd60008000000 */
.L_x_32:
[----:B--2---:R-:W-:Y:S01]  /*1d30*/  @!P5 MOV R3, 0x1c00 ;  /* 0x00001c000003d802 */ /* 0x004fe20000000f00 */
[----:B-1----:R-:W-:Y:S01]  /*1d40*/  ULEA UR17, UR6, UR4, 0x3 ;  /* 0x0000000406117291 */ /* 0x002fe2000f8e18ff */
[----:B--2---:R-:W-:Y:S11]  /*1d50*/  @P0 BRA `(.L_x_28) ;  /* 0x00000000000c0947 */ /* 0x004ff60003800000 */
[----:B------:R-:W-:Y:S04]  /*1d60*/  SHF.L.U32 R4, R17, 0x1f, RZ ;  /* 0x0000001f11047819 */ /* 0x000fe800000006ff */
[----:B------:R-:W2:Y:S02]  /*1d70*/  SYNCS.PHASECHK.TRANS64.TRYWAIT P0, [UR17+0xe0], R4 ;  /* 0x0000e004ff0075a7 */ /* 0x000ea40008001111 */
[----:B--2---:R-:W-:Y:S05]  /*1d80*/  @!P0 BRA `(.L_x_29) ;  /* 0x00000070005c8947 */ /* 0x004fea0003800000 */
.L_x_28:
[----:B------:R2:W-:Y:S01]  /*1d90*/  @!P5 SYNCS.ARRIVE.TRANS64 RZ, [UR17], R3 ;  /* 0x00000003ffffd9a7 */ /* 0x0005e20008000011 */
[----:B------:R-:W-:Y:S04]  /*1da0*/  BSSY.RECONVERGENT B0, `(.L_x_30) ;  /* 0x0000003000007945 */ /* 0x000fe80003800200 */
[----:B------:R-:W-:Y:S05]  /*1db0*/  @P4 BRA `(.L_x_31) ;  /* 0x0000000000044947 */ /* 0x000fea0003800000 */
[----:B------:R-:W-:Y:S05]  /*1dc0*/  BPT.TRAP 0x1 ;  /* 0x000000040000795c */ /* 0x000fea0000300000 */
.L_x_31:
[----:B------:R-:W-:Y:S05]  /*1dd0*/  BSYNC.RECONVERGENT B0 ;  /* 0x0000000000007941 */ /* 0x000fea0003800200 */
.L_x_30:
[----:B------:R-:W-:Y:S02]  /*1de0*/  UIADD3 UR13, UPT, UPT, UR6, 0x1, URZ ;  /* 0x00000001060d7890 */ /* 0x000fe4000fffe0ff */
[----:B------:R-:W-:Y:S02]  /*1df0*/  ULEA UR16, UR6, UR4, 0xc ;  /* 0x0000000406107291 */ /* 0x000fe4000f8e60ff */
[----:B------:R-:W-:Y:S02]  /*1e00*/  UISETP.NE.AND UP0, UPT, UR13, 0x1c, UPT ;  /* 0x0000001c0d00788c */ /* 0x000fe4000bf05270 */
[----:B------:R-:W-:Y:S02]  /*1e10*/  UIADD3 UR32, UP1, UPT, UR24, 0x80, URZ ;  /* 0x0000008018207890 */ /* 0x000fe4000ff3e0ff */
[----:B------:R-:W-:Y:S02]  /*1e20*/  USEL UR9, URZ, 0x1, UP0 ;  /* 0x00000001ff097887 */ /* 0x000fe40008000000 */
[----:B------:R-:W-:Y:S02]  /*1e30*/  USEL UR13, UR13, URZ, UP0 ;  /* 0x000000ff0d0d7287 */ /* 0x000fe40008000000 */
[----:B------:R-:W-:Y:S02]  /*1e40*/  USHF.L.U32 UR18, UR23, 0x4, URZ ;  /* 0x0000000417127899 */ /* 0x000fe400080006ff */
[----:B------:R-:W-:Y:S01]  /*1e50*/  ULEA UR8, UR13, UR4, 0x3 ;  /* 0x000000040d087291 */ /* 0x000fe2000f8e18ff */
[----:B------:R-:W-:Y:S01]  /*1e60*/  LOP3.LUT R17, R17, UR9, RZ, 0x3c, !PT ;  /* 0x0000000911117c12 */ /* 0x000fe2000f8e3cff */
[----:B------:R-:W-:Y:S02]  /*1e70*/  UIADD3 UR16, UPT, UPT, UR16, 0x6600, URZ ;  /* 0x0000660010107890 */ /* 0x000fe4000fffe0ff */
[----:B------:R-:W-:Y:S01]  /*1e80*/  UIADD3.X UR33, UPT, UPT, URZ, UR25, URZ, UP1, !UPT ;  /* 0x00000019ff217290 */ /* 0x000fe20008ffe4ff */
[----:B-1----:R-:W-:Y:S01]  /*1e90*/  SHF.L.U32 R2, R17, 0x1f, RZ ;  /* 0x0000001f11027819 */ /* 0x002fe200000006ff */
[----:B------:R-:W-:Y:S02]  /*1ea0*/  UIMAD UR5, UR6, 0xc00, UR4 ;  /* 0x00000c00060578a4 */ /* 0x000fe4000f8e0204 */
[----:B------:R-:W-:Y:S01]  /*1eb0*/  UIADD3 UR30, UP0, UPT, UR24, 0x180, URZ ;  /* 0x00000180181e7890 */ /* 0x000fe2000ff1e0ff */
[----:B------:R1:W1:Y:S01]  /*1ec0*/  SYNCS.PHASECHK.TRANS64.TRYWAIT P0, [UR8+0xe0], R2 ;  /* 0x0000e002ff0075a7 */ /* 0x0002620008001108 */
[----:B------:R-:W-:Y:S01]  /*1ed0*/  UIADD3 UR8, UPT, UPT, UR5, 0x22600, URZ ;  /* 0x0002260005087890 */ /* 0x000fe2000fffe0ff */
[----:B------:R-:W-:Y:S01]  /*1ee0*/  UMOV UR28, 0x0 ;  /* 0x00000000001c7882 */ /* 0x000fe20000000000 */
[----:B------:R-:W-:Y:S01]  /*1ef0*/  UMOV UR29, 0x10000000 ;  /* 0x10000000001d7882 */ /* 0x000fe20000000000 */
[----:B------:R-:W-:Y:S01]  /*1f00*/  UMOV UR19, UR35 ;  /* 0x0000002300137c82 */ /* 0x000fe20008000000 */
[----:B------:R-:W-:Y:S01]  /*1f10*/  UMOV UR20, UR36 ;  /* 0x0000002400147c82 */ /* 0x000fe20008000000 */
[----:B------:R-:W-:Y:S01]  /*1f20*/  UIADD3.X UR31, UPT, UPT, URZ, UR25, URZ, UP0, !UPT ;  /* 0x00000019ff1f7290 */ /* 0x000fe200087fe4ff */
[----:B------:R1:W-:Y:S01]  /*1f30*/  UTMALDG.3D [UR16], [UR32], desc[UR28] ;  /* 0x00001c10200075b4 */ /* 0x0003e20008011000 */
[----:B------:R-:W-:Y:S01]  /*1f40*/  UIADD3 UR23, UPT, UPT, UR23, 0x1, URZ ;  /* 0x0000000117177890 */ /* 0x000fe2000fffe0ff */
[----:B------:R-:W-:Y:S01]  /*1f50*/  UMOV UR12, UR36 ;  /* 0x00000024000c7c82 */ /* 0x000fe20008000000 */
[----:B------:R-:W-:Y:S01]  /*1f60*/  UMOV UR9, UR17 ;  /* 0x0000001100097c82 */ /* 0x000fe20008000000 */
[----:B------:R-:W-:Y:S01]  /*1f70*/  UMOV UR10, UR18 ;  /* 0x00000012000a7c82 */ /* 0x000fe20008000000 */
[----:B------:R-:W-:Y:S03]  /*1f80*/  UISETP.NE.AND UP0, UPT, UR23, UR26, UPT ;  /* 0x0000001a1700728c */ /* 0x000fe6000bf05270 */
[----:B------:R1:W-:Y:S01]  /*1f90*/  UTMALDG.3D [UR8], [UR30], desc[UR28] ;  /* 0x00001c081e0075b4 */ /* 0x0003e20008011000 */
[----:B------:R-:W-:Y:S05]  /*1fa0*/  UMOV UR6, UR13 ;  /* 0x0000000d00067c82 */ /* 0x000fea0008000000 */
[----:B------:R-:W-:Y:S05]  /*1fb0*/  BRA.U UP0, `(.L_x_32) ;  /* 0xfffffffd005c7547 */ /* 0x000fea000b83ffff */
.L_x_27:
[C---:B-1----:R-:W-:Y:S01]  /*1fc0*/  LEA R2, R16.reuse, UR4, 0x3 ;  /* 0x0000000410027c11 */ /* 0x042fe2000f8e18ff */
[----:B------:R-:W-:Y:S01]  /*1fd0*/  NOP ;  /* 0x0000000000007918 */ /* 0x000fe20000000000 */
[----:B--2---:R-:W-:Y:S02]  /*1fe0*/  SHF.L.U32 R3, R13, 0x1f, RZ ;  /* 0x0000001f0d037819 */ /* 0x004fe400000006ff */
[----:B------:R-:W-:Y:S02]  /*1ff0*/  LEA R4, R16, UR4, 0x4 ;  /* 0x0000000410047c11 */ /* 0x000fe4000f8e20ff */
[----:B------:R-:W1:Y:S02]  /*2000*/  SYNCS.PHASECHK.TRANS64.TRYWAIT P0, [R2+URZ+0x200], R3 ;  /* 0x00020003020075a7 */ /* 0x000e6400080011ff */
[----:B-1----:R-:W-:Y:S05]  /*2010*/  @!P0 BRA `(.L_x_33) ;  /* 0x0000006c00d08947 */ /* 0x002fea0003800000 */
.L_x_150:
[----:B------:R-:W2:Y:S01]  /*2020*/  LDS.128 R4, [R4+0x290] ;  /* 0x0002900004047984 */ /* 0x000ea20000000c00 */
[----:B---3--:R-:W-:Y:S01]  /*2030*/  ISETP.GE.AND P0, PT, R37, 0x1, PT ;  /* 0x000000012500780c */ /* 0x008fe20003f06270 */
[----:B-1----:R-:W-:Y:S01]  /*2040*/  VIADD R2, R2, 0x210 ;  /* 0x0000021002027836 */ /* 0x002fe20000000000 */
[----:B------:R-:W-:Y:S01]  /*2050*/  @!PT LDS RZ, [RZ] ;  /* 0x00000000fffff984 */ /* 0x000fe20000000800 */
[----:B------:R-:W-:Y:S01]  /*2060*/  @!PT LDS RZ, [RZ] ;  /* 0x00000000fffff984 */ /* 0x000fe20000000800 */
[----:B------:R-:W-:Y:S01]  /*2070*/  @!PT LDS RZ, [RZ] ;  /* 0x00000000fffff984 */ /* 0x000fe20000000800 */
[----:B------:R-:W-:Y:S01]  /*2080*/  @!PT LDS RZ, [RZ] ;  /* 0x00000000fffff984 */ /* 0x000fe20000000800 */
[----:B------:R1:W-:Y:S06]  /*2090*/  MEMBAR.ALL.CTA ;  /* 0x0000000000007992 */ /* 0x0003ec0000008000 */
[----:B-1----:R-:W1:Y:S01]  /*20a0*/  FENCE.VIEW.ASYNC.S ;  /* 0x00000000000073c6 */ /* 0x002e620000000000 */
[----:B------:R-:W-:-:S04]  /*20b0*/  PRMT R2, RZ, 0x654, R2 ;  /* 0x00000654ff027816 */ /* 0x000fc80000000002 */
[----:B-1----:R1:W-:Y:S01]  /*20c0*/  SYNCS.ARRIVE.TRANS64.RED.A1T0 RZ, [R2+URZ], RZ ;  /* 0x000000ff02ff79a7 */ /* 0x0023e200081004ff */
[----:B--2---:R-:W-:-:S13]  /*20d0*/  LOP3.LUT P2, RZ, R6, 0x1, RZ, 0xc0, !PT ;  /* 0x0000000106ff7812 */ /* 0x004fda000784c0ff */
[----:B------:R-:W-:Y:S01]  /*20e0*/  @P2 SHF.R.U32.HI R3, RZ, 0x10, R5 ;  /* 0x00000010ff032819 */ /* 0x000fe20000011605 */
[----:B------:R-:W-:Y:S01]  /*20f0*/  VOTEU.ANY UP0, P2 ;  /* 0x0000000000ff7886 */ /* 0x000fe20001000100 */
[----:B------:R-:W-:Y:S02]  /*2100*/  @P2 MOV R10, R4 ;  /* 0x00000004000a2202 */ /* 0x000fe40000000f00 */
[----:B------:R-:W-:Y:S02]  /*2110*/  @P2 R2UR.BROADCAST UR5, R3 ;  /* 0x00000000030522ca */ /* 0x000fe400008e0000 */
[----:B------:R-:W-:-:S11]  /*2120*/  @P2 LOP3.LUT R9, R5, 0xffff, RZ, 0xc0, !PT ;  /* 0x0000ffff05092812 */ /* 0x000fd600078ec0ff */
[----:B------:R-:W-:Y:S01]  /*2130*/  @UP0 UMOV UR36, UR5 ;  /* 0x0000000500240c82 */ /* 0x000fe20008000000 */
[----:B-1----:R-:W-:Y:S05]  /*2140*/  @!P0 BRA `(.L_x_34) ;  /* 0x0000000000b88947 */ /* 0x002fea0003800000 */
[----:B------:R-:W4:Y:S01]  /*2150*/  LDC.64 R4, c[0x0][0xb18] ;  /* 0x0002c600ff047b82 */ /* 0x000f220000000a00 */
[----:B------:R-:W-:-:S07]  /*2160*/  ISETP.NE.AND P3, PT, R37, 0x1, PT ;  /* 0x000000012500780c */ /* 0x000fce0003f65270 */
[----:B------:R-:W1:Y:S08]  /*2170*/  LDC.64 R6, c[0x0][0xb10] ;  /* 0x0002c400ff067b82 */ /* 0x000e700000000a00 */
[----:B------:R-:W2:Y:S08]  /*2180*/  LDC R14, c[0x0][0xb20] ;  /* 0x0002c800ff0e7b82 */ /* 0x000eb00000000800 */
[----:B------:R-:W3:Y:S01]  /*2190*/  LDC R15, c[0x0][0xb0c] ;  /* 0x0002c300ff0f7b82 */ /* 0x000ee20000000800 */
[----:B----4-:R-:W-:Y:S01]  /*21a0*/  IMAD.HI.U32 R19, R0, R5, RZ ;  /* 0x0000000500137227 */ /* 0x010fe200078e00ff */
[----:B------:R-:W-:-:S03]  /*21b0*/  ISETP.NE.AND P0, PT, R4, 0x1, PT ;  /* 0x000000010400780c */ /* 0x000fc60003f05270 */
[----:B------:R-:W-:-:S03]  /*21c0*/  IMAD.HI.U32 R5, R9, R5, RZ ;  /* 0x0000000509057227 */ /* 0x000fc600078e00ff */
[----:B------:R-:W4:Y:S01]  /*21d0*/  LDC.64 R2, c[0x0][0xb28] ;  /* 0x0002ca00ff027b82 */ /* 0x000f220000000a00 */
[----:B-1----:R-:W-:-:S04]  /*21e0*/  IMAD.HI.U32 R20, R8, R6, RZ ;  /* 0x0000000608147227 */ /* 0x002fc800078e00ff */
[----:B------:R-:W-:Y:S01]  /*21f0*/  IMAD.HI.U32 R21, R10, R6, RZ ;  /* 0x000000060a157227 */ /* 0x000fe200078e00ff */
[----:B------:R-:W-:Y:S02]  /*2200*/  SHF.R.U32.HI R20, RZ, R7, R20 ;  /* 0x00000007ff147219 */ /* 0x000fe40000011614 */
[-C--:B--2---:R-:W-:Y:S02]  /*2210*/  SHF.R.U32.HI R19, RZ, R14.reuse, R19 ;  /* 0x0000000eff137219 */ /* 0x084fe40000011613 */
[----:B------:R-:W-:Y:S02]  /*2220*/  SHF.R.U32.HI R5, RZ, R14, R5 ;  /* 0x0000000eff057219 */ /* 0x000fe40000011605 */
[----:B------:R-:W-:Y:S02]  /*2230*/  SEL R19, R0, R19, !P0 ;  /* 0x0000001300137207 */ /* 0x000fe40004000000 */
[----:B------:R-:W-:Y:S02]  /*2240*/  SHF.R.U32.HI R21, RZ, R7, R21 ;  /* 0x00000007ff157219 */ /* 0x000fe40000011615 */
[----:B---3--:R-:W-:-:S02]  /*2250*/  ISETP.NE.AND P1, PT, R15, 0x1, PT ;  /* 0x000000010f00780c */ /* 0x008fc40003f25270 */
[----:B------:R-:W-:Y:S02]  /*2260*/  SEL R5, R9, R5, !P0 ;  /* 0x0000000509057207 */ /* 0x000fe40004000000 */
[----:B------:R-:W-:Y:S02]  /*2270*/  SEL R20, R8, R20, !P1 ;  /* 0x0000001408147207 */ /* 0x000fe40004800000 */
[----:B------:R-:W-:Y:S01]  /*2280*/  SEL R21, R10, R21, !P1 ;  /* 0x000000150a157207 */ /* 0x000fe20004800000 */
[----:B----4-:R-:W-:-:S04]  /*2290*/  IMAD.HI.U32 R18, R19, R2, RZ ;  /* 0x0000000213127227 */ /* 0x010fc800078e00ff */
        /* <DEDUP_REMOVED lines=10> */
[----:B------:R-:W-:-:S04]  /*2340*/  @!P0 IMAD.HI.U32 R7, R21, R2, RZ ;  /* 0x0000000215078227 */ /* 0x000fc800078e00ff */
[----:B------:R-:W-:Y:S01]  /*2350*/  IMAD.MOV R2, RZ, RZ, -R6 ;  /* 0x000000ffff027224 */ /* 0x000fe200078e0a06 */
[----:B------:R-:W-:Y:S02]  /*2360*/  @!P0 SHF.R.U32.HI R3, RZ, R3, R7 ;  /* 0x00000003ff038219 */ /* 0x000fe40000011607 */
[----:B------:R-:W-:Y:S01]  /*2370*/  IADD3 R7, PT, PT, -R5, RZ, RZ ;  /* 0x000000ff05077210 */ /* 0x000fe20007ffe1ff */
[----:B------:R-:W-:Y:S01]  /*2380*/  IMAD R2, R37, R2, R5 ;  /* 0x0000000225027224 */ /* 0x000fe200078e0205 */
        /* <DEDUP_REMOVED lines=10> */
.L_x_34:
[----:B------:R-:W1:Y:S02]  /*2430*/  LDCU UR5, c[0x0][0xb30] ;  /* 0x00016600ff0577ac */ /* 0x000e640008000800 */
[----:B-1----:R-:W-:-:S09]  /*2440*/  UISETP.NE.AND UP0, UPT, UR5, 0x1, UPT ;  /* 0x000000010500788c */ /* 0x002fd2000bf05270 */
[----:B------:R-:W-:Y:S05]  /*2450*/  BRA.U UP0, `(.L_x_35) ;  /* 0x0000000100407547 */ /* 0x000fea000b800000 */
[----:B------:R-:W1:Y:S08]  /*2460*/  LDC.64 R4, c[0x0][0xb10] ;  /* 0x0002c400ff047b82 */ /* 0x000e700000000a00 */
[----:B------:R-:W2:Y:S08]  /*2470*/  LDC.64 R2, c[0x0][0xb18] ;  /* 0x0002c600ff027b82 */ /* 0x000eb00000000a00 */
[----:B------:R-:W3:Y:S08]  /*2480*/  LDC R6, c[0x0][0xb20] ;  /* 0x0002c800ff067b82 */ /* 0x000ef00000000800 */
[----:B------:R-:W4:Y:S01]  /*2490*/  LDC R7, c[0x0][0xb0c] ;  /* 0x0002c300ff077b82 */ /* 0x000f220000000800 */
[----:B-1----:R-:W-:-:S05]  /*24a0*/  IMAD.HI.U32 R4, R10, R4, RZ ;  /* 0x000000040a047227 */ /* 0x002fca00078e00ff */
[----:B------:R-:W-:Y:S01]  /*24b0*/  SHF.R.U32.HI R4, RZ, R5, R4 ;  /* 0x00000005ff047219 */ /* 0x000fe20000011604 */
[----:B--2---:R-:W-:Y:S01]  /*24c0*/  IMAD.HI.U32 R3, R9, R3, RZ ;  /* 0x0000000309037227 */ /* 0x004fe200078e00ff */
[----:B------:R-:W-:-:S04]  /*24d0*/  ISETP.NE.AND P0, PT, R2, 0x1, PT ;  /* 0x000000010200780c */ /* 0x000fc80003f05270 */
[----:B---3--:R-:W-:-:S04]  /*24e0*/  SHF.R.U32.HI R3, RZ, R6, R3 ;  /* 0x00000006ff037219 */ /* 0x008fc80000011603 */
[----:B------:R-:W-:Y:S02]  /*24f0*/  SEL R3, R9, R3, !P0 ;  /* 0x0000000309037207 */ /* 0x000fe40004000000 */
[----:B----4-:R-:W-:-:S04]  /*2500*/  ISETP.NE.AND P1, PT, R7, 0x1, PT ;  /* 0x000000010700780c */ /* 0x010fc80003f25270 */
[----:B------:R-:W-:-:S05]  /*2510*/  SEL R4, R10, R4, !P1 ;  /* 0x000000040a047207 */ /* 0x000fca0004800000 */
[----:B------:R-:W-:Y:S02]  /*2520*/  IMAD.IADD R5, R3, 0x1, -R4 ;  /* 0x0000000103057824 */ /* 0x000fe400078e0a04 */
[----:B------:R-:W-:Y:S02]  /*2530*/  IMAD.IADD R3, R4, 0x1, -R3 ;  /* 0x0000000104037824 */ /* 0x000fe400078e0a03 */
[----:B------:R-:W-:Y:S02]  /*2540*/  IMAD R10, R5, R7, R10 ;  /* 0x00000007050a7224 */ /* 0x000fe400078e020a */
[----:B------:R-:W-:-:S07]  /*2550*/  IMAD R9, R3, R2, R9 ;  /* 0x0000000203097224 */ /* 0x000fce00078e0209 */
.L_x_35:
[----:B------:R-:W-:Y:S01]  /*2560*/  VIADD R16, R16, 0x1 ;  /* 0x0000000110107836 */ /* 0x000fe20000000000 */
[----:B------:R-:W-:Y:S01]  /*2570*/  PLOP3.LUT P1, PT, PT, PT, PT, 0x80, 0x8 ;  /* 0x000000000008781c */ /* 0x000fe20003f2f070 */
[----:B------:R-:W-:Y:S02]  /*2580*/  IMAD.IADD R15, R10, 0x1, R87 ;  /* 0x000000010a0f7824 */ /* 0x000fe400078e0257 */
[----:B------:R-:W-:Y:S01]  /*2590*/  IMAD.IADD R14, R9, 0x1, R86 ;  /* 0x00000001090e7824 */ /* 0x000fe200078e0256 */
[----:B------:R-:W-:-:S04]  /*25a0*/  ISETP.NE.AND P0, PT, R16, 0x2, PT ;  /* 0x000000021000780c */ /* 0x000fc80003f05270 */
[----:B------:R-:W-:Y:S02]  /*25b0*/  SEL R2, RZ, 0x1, P0 ;  /* 0x00000001ff027807 */ /* 0x000fe40000000000 */
[----:B------:R-:W-:Y:S02]  /*25c0*/  SEL R16, R16, RZ, P0 ;  /* 0x000000ff10107207 */ /* 0x000fe40000000000 */
[----:B------:R-:W-:Y:S01]  /*25d0*/  LOP3.LUT R13, R13, R2, RZ, 0x3c, !PT ;  /* 0x000000020d0d7212 */ /* 0x000fe200078e3cff */
[----:B------:R-:W-:Y:S06]  /*25e0*/  @P2 BRA `(.L_x_36) ;  /* 0xfffffff000982947 */ /* 0x000fec000383ffff */
[----:B------:R-:W-:Y:S01]  /*25f0*/  UIADD3 UR4, UPT, UPT, UR4, 0xe0, URZ ;  /* 0x000000e004047890 */ /* 0x000fe2000fffe0ff */
[----:B------:R-:W-:-:S03]  /*2600*/  SHF.L.U32 R2, R17, 0x1f, RZ ;  /* 0x0000001f11027819 */ /* 0x000fc600000006ff */
[----:B------:R-:W-:-:S09]  /*2610*/  ULEA UR5, UR13, UR4, 0x3 ;  /* 0x000000040d057291 */ /* 0x000fd2000f8e18ff */
[----:B------:R-:W1:Y:S02]  /*2620*/  SYNCS.PHASECHK.TRANS64.TRYWAIT P0, [UR5], R2 ;  /* 0x00000002ff0075a7 */ /* 0x000e640008001105 */
[----:B-1----:R-:W-:Y:S05]  /*2630*/  @!P0 BRA `(.L_x_37) ;  /* 0x00000068005c8947 */ /* 0x002fea0003800000 */
.L_x_152:
[----:B------:R-:W-:-:S04]  /*2640*/  UIADD3 UR6, UPT, UPT, UR13, 0x1, URZ ;  /* 0x000000010d067890 */ /* 0x000fc8000fffe0ff */
[----:B------:R-:W-:-:S04]  /*2650*/  UISETP.NE.AND UP0, UPT, UR6, 0x1c, UPT ;  /* 0x0000001c0600788c */ /* 0x000fc8000bf05270 */
[----:B------:R-:W-:Y:S02]  /*2660*/  USEL UR7, URZ, 0x1, UP0 ;  /* 0x00000001ff077887 */ /* 0x000fe40008000000 */
[----:B------:R-:W-:-:S04]  /*2670*/  USEL UR6, UR6, URZ, UP0 ;  /* 0x000000ff06067287 */ /* 0x000fc80008000000 */
[----:B------:R-:W-:Y:S01]  /*2680*/  ULEA UR5, UR6, UR4, 0x3 ;  /* 0x0000000406057291 */ /* 0x000fe2000f8e18ff */
[----:B-1----:R-:W-:-:S04]  /*2690*/  LOP3.LUT R2, R17, UR7, RZ, 0x3c, !PT ;  /* 0x0000000711027c12 */ /* 0x002fc8000f8e3cff */
[----:B------:R-:W-:-:S04]  /*26a0*/  SHF.L.U32 R3, R2, 0x1f, RZ ;  /* 0x0000001f02037819 */ /* 0x000fc800000006ff */
[----:B------:R-:W1:Y:S02]  /*26b0*/  SYNCS.PHASECHK.TRANS64.TRYWAIT P0, [UR5], R3 ;  /* 0x00000003ff0075a7 */ /* 0x000e640008001105 */
[----:B-1----:R-:W-:Y:S05]  /*26c0*/  @!P0 BRA `(.L_x_38) ;  /* 0x0000006800508947 */ /* 0x002fea0003800000 */
.L_x_154:
[----:B------:R-:W-:-:S04]  /*26d0*/  UIADD3 UR6, UPT, UPT, UR6, 0x1, URZ ;  /* 0x0000000106067890 */ /* 0x000fc8000fffe0ff */
[----:B------:R-:W-:-:S04]  /*26e0*/  UISETP.NE.AND UP0, UPT, UR6, 0x1c, UPT ;  /* 0x0000001c0600788c */ /* 0x000fc8000bf05270 */
[----:B------:R-:W-:Y:S02]  /*26f0*/  USEL UR7, URZ, 0x1, UP0 ;  /* 0x00000001ff077887 */ /* 0x000fe40008000000 */
[----:B------:R-:W-:-:S04]  /*2700*/  USEL UR6, UR6, URZ, UP0 ;  /* 0x000000ff06067287 */ /* 0x000fc80008000000 */
[----:B------:R-:W-:Y:S01]  /*2710*/  ULEA UR5, UR6, UR4, 0x3 ;  /* 0x0000000406057291 */ /* 0x000fe2000f8e18ff */
[----:B------:R-:W-:-:S04]  /*2720*/  LOP3.LUT R2, R2, UR7, RZ, 0x3c, !PT ;  /* 0x0000000702027c12 */ /* 0x000fc8000f8e3cff */
[----:B-1----:R-:W-:-:S04]  /*2730*/  SHF.L.U32 R3, R2, 0x1f, RZ ;  /* 0x0000001f02037819 */ /* 0x002fc800000006ff */
[----:B------:R-:W1:Y:S02]  /*2740*/  SYNCS.PHASECHK.TRANS64.TRYWAIT P0, [UR5], R3 ;  /* 0x00000003ff0075a7 */ /* 0x000e640008001105 */
[----:B-1----:R-:W-:Y:S05]  /*2750*/  @!P0 BRA `(.L_x_39) ;  /* 0x0000006800448947 */ /* 0x002fea0003800000 */
.L_x_156:
        /* <DEDUP_REMOVED lines=9> */
.L_x_158:
        /* <DEDUP_REMOVED lines=9> */
.L_x_160:
        /* <DEDUP_REMOVED lines=9> */
.L_x_162:
        /* <DEDUP_REMOVED lines=9> */
.L_x_164:
        /* <DEDUP_REMOVED lines=9> */
.L_x_166:
        /* <DEDUP_REMOVED lines=9> */
.L_x_168:
        /* <DEDUP_REMOVED lines=9> */
.L_x_170:
        /* <DEDUP_REMOVED lines=9> */
.L_x_172:
        /* <DEDUP_REMOVED lines=9> */
.L_x_174:
        /* <DEDUP_REMOVED lines=9> */
.L_x_176:
        /* <DEDUP_REMOVED lines=9> */
.L_x_178:
        /* <DEDUP_REMOVED lines=9> */
.L_x_180:
        /* <DEDUP_REMOVED lines=9> */
.L_x_182:
        /* <DEDUP_REMOVED lines=9> */
.L_x_184:
        /* <DEDUP_REMOVED lines=9> */
.L_x_186:
        /* <DEDUP_REMOVED lines=9> */
.L_x_188:
        /* <DEDUP_REMOVED lines=9> */
.L_x_190:
        /* <DEDUP_REMOVED lines=9> */
.L_x_192:
        /* <DEDUP_REMOVED lines=9> */
.L_x_194:
        /* <DEDUP_REMOVED lines=9> */
.L_x_196:
        /* <DEDUP_REMOVED lines=9> */
.L_x_198:
        /* <DEDUP_REMOVED lines=9> */
.L_x_200:
        /* <DEDUP_REMOVED lines=9> */
.L_x_202:
        /* <DEDUP_REMOVED lines=9> */
.L_x_204:
[----:B------:R-:W-:-:S04]  /*34e0*/  UIADD3 UR6, UPT, UPT, UR6, 0x1, URZ ;  /* 0x0000000106067890 */ /* 0x000fc8000fffe0ff */
[----:B------:R-:W-:-:S04]  /*34f0*/  UISETP.NE.AND UP0, UPT, UR6, 0x1c, UPT ;  /* 0x0000001c0600788c */ /* 0x000fc8000bf05270 */
[----:B------:R-:W-:Y:S02]  /*3500*/  USEL UR5, URZ, 0x1, UP0 ;  /* 0x00000001ff057887 */ /* 0x000fe40008000000 */
[----:B------:R-:W-:-:S04]  /*3510*/  USEL UR6, UR6, URZ, UP0 ;  /* 0x000000ff06067287 */ /* 0x000fc80008000000 */
[----:B------:R-:W-:Y:S01]  /*3520*/  ULEA UR6, UR6, UR4, 0x3 ;  /* 0x0000000406067291 */ /* 0x000fe2000f8e18ff */
[----:B------:R-:W-:-:S04]  /*3530*/  LOP3.LUT R2, R2, UR5, RZ, 0x3c, !PT ;  /* 0x0000000502027c12 */ /* 0x000fc8000f8e3cff */
[----:B------:R-:W-:Y:S01]  /*3540*/  SHF.L.U32 R2, R2, 0x1f, RZ ;  /* 0x0000001f02027819 */ /* 0x000fe200000006ff */
[----:B-1--4-:R-:W-:-:S07]  /*3550*/  IMAD.U32 R0, RZ, RZ, UR6 ;  /* 0x00000006ff007e24 */ /* 0x012fce000f8e00ff */
.L_x_64:
[----:B-1----:R1:W2:Y:S02]  /*3560*/  SYNCS.PHASECHK.TRANS64.TRYWAIT P0, [R0+URZ], R2 ;  /* 0x00000002000075a7 */ /* 0x0022a400080011ff */
[----:B--2---:R-:W-:Y:S05]  /*3570*/  @!P0 NANOSLEEP.SYNCS 0x989680 ;  /* 0x009896800000895d */ /* 0x004fea0003900000 */
[----:B------:R-:W2:Y:S02]  /*3580*/  @!P0 SYNCS.PHASECHK.TRANS64 P0, [R0+URZ], R2 ;  /* 0x00000002000085a7 */ /* 0x000ea400080010ff */
[----:B--2---:R-:W-:Y:S05]  /*3590*/  @P0 EXIT ;  /* 0x000000000000094d */ /* 0x004fea0003800000 */
[----:B------:R-:W-:Y:S05]  /*35a0*/  BRA `(.L_x_64) ;  /* 0xfffffffc00ec7947 */ /* 0x000fea000383ffff */
.L_x_18:
[----:B------:R-:W-:-:S04]  /*35b0*/  UISETP.NE.AND UP1, UPT, UR37, URZ, UPT ;  /* 0x000000ff2500728c */ /* 0x000fc8000bf25270 */
[----:B------:R-:W-:-:S09]  /*35c0*/  UISETP.NE.OR UP1, UPT, UR8, 0x1, UP1 ;  /* 0x000000010800788c */ /* 0x000fd20008f25670 */
[----:B------:R-:W-:Y:S05]  /*35d0*/  BRA.U UP1, `(.L_x_65) ;  /* 0x0000000501487547 */ /* 0x000fea000b800000 */
[----:B------:R-:W-:Y:S01]  /*35e0*/  ISETP.NE.AND P2, PT, R2, RZ, PT ;  /* 0x000000ff0200720c */ /* 0x000fe20003f45270 */
[----:B------:R-:W-:Y:S01]  /*35f0*/  IMAD.MOV.U32 R12, RZ, RZ, 0x1 ;  /* 0x00000001ff0c7424 */ /* 0x000fe200078e00ff */
[----:B------:R-:W-:Y:S02]  /*3600*/  CS2R R10, SRZ ;  /* 0x00000000000a7805 */ /* 0x000fe4000001ff00 */
[----:B------:R-:W-:Y:S01]  /*3610*/  CS2R R8, SRZ ;  /* 0x0000000000087805 */ /* 0x000fe2000001ff00 */
[----:B------:R-:W-:Y:S01]  /*3620*/  UMOV UR4, 0x400 ;  /* 0x0000040000047882 */ /* 0x000fe20000000000 */
[----:B------:R-:W-:Y:S01]  /*3630*/  UMOV UR6, URZ ;  /* 0x000000ff00067c82 */ /* 0x000fe20008000000 */
[----:B------:R-:W-:-:S12]  /*3640*/  ULEA UR37, UR37, UR4, 0x18 ;  /* 0x0000000425257291 */ /* 0x000fd8000f8ec0ff */
.L_x_69:
[----:B------:R-:W-:Y:S02]  /*3650*/  LEA R0, R8, UR37, 0x3 ;  /* 0x0000002508007c11 */ /* 0x000fe4000f8e18ff */
[----:B------:R-:W-:-:S03]  /*3660*/  SHF.L.U32 R4, R9, 0x1f, RZ ;  /* 0x0000001f09047819 */ /* 0x000fc600000006ff */
[----:B------:R-:W-:Y:S01]  /*3670*/  VIADD R5, R0, 0x270 ;  /* 0x0000027000057836 */ /* 0x000fe20000000000 */
[----:B------:R-:W1:Y:S02]  /*3680*/  SYNCS.PHASECHK.TRANS64.TRYWAIT P0, [R0+URZ+0x260], R4 ;  /* 0x00026004000075a7 */ /* 0x000e6400080011ff */
[----:B-1----:R-:W-:Y:S05]  /*3690*/  @!P0 BRA `(.L_x_66) ;  /* 0x0000006000cc8947 */ /* 0x002fea0003800000 */
.L_x_205:
[----:B------:R-:W-:Y:S01]  /*36a0*/  ULEA UR5, UR6, UR37, 0x3 ;  /* 0x0000002506057291 */ /* 0x000fe2000f8e18ff */
[----:B-1----:R-:W-:Y:S01]  /*36b0*/  PRMT R0, RZ, 0x654, R5 ;  /* 0x00000654ff007816 */ /* 0x002fe20000000005 */
[----:B------:R-:W-:Y:S01]  /*36c0*/  @!P2 IMAD.MOV.U32 R4, RZ, RZ, 0x10 ;  /* 0x00000010ff04a424 */ /* 0x000fe200078e00ff */
[----:B------:R-:W-:Y:S01]  /*36d0*/  SHF.L.U32 R5, R12, 0x1f, RZ ;  /* 0x0000001f0c057819 */ /* 0x000fe200000006ff */
[----:B------:R-:W-:Y:S01]  /*36e0*/  UIADD3 UR4, UPT, UPT, UR5, 0x200, URZ ;  /* 0x0000020005047890 */ /* 0x000fe2000fffe0ff */
[----:B------:R1:W-:Y:S05]  /*36f0*/  SYNCS.ARRIVE.TRANS64.RED.A1T0 RZ, [R0+URZ], RZ ;  /* 0x000000ff00ff79a7 */ /* 0x0003ea00081004ff */
[----:B------:R-:W-:Y:S01]  /*3700*/  IMAD.U32 R6, RZ, RZ, UR4 ;  /* 0x00000004ff067e24 */ /* 0x000fe2000f8e00ff */
[----:B------:R-:W2:Y:S04]  /*3710*/  SYNCS.PHASECHK.TRANS64.TRYWAIT P0, [UR5+0x210], R5 ;  /* 0x00021005ff0075a7 */ /* 0x000ea80008001105 */
[----:B------:R-:W-:Y:S01]  /*3720*/  PRMT R6, R2, 0x654, R6 ;  /* 0x0000065402067816 */ /* 0x000fe20000000006 */
[----:B-12---:R-:W-:Y:S06]  /*3730*/  @!P0 BRA `(.L_x_67) ;  /* 0x0000006000b88947 */ /* 0x006fec0003800000 */
.L_x_207:
[----:B------:R-:W-:Y:S01]  /*3740*/  ULEA UR4, UR6, UR37, 0x4 ;  /* 0x0000002506047291 */ /* 0x000fe2000f8e20ff */
[----:B------:R-:W-:Y:S01]  /*3750*/  SEL R3, R6, R3, !P2 ;  /* 0x0000000306037207 */ /* 0x000fe20005000000 */
[----:B------:R-:W-:Y:S01]  /*3760*/  UIADD3 UR5, UPT, UPT, UR5, 0x200, URZ ;  /* 0x0000020005057890 */ /* 0x000fe2000fffe0ff */
[----:B-1----:R-:W-:Y:S01]  /*3770*/  LEA R0, R11, UR37, 0x3 ;  /* 0x000000250b007c11 */ /* 0x002fe2000f8e18ff */
[----:B------:R-:W-:Y:S01]  /*3780*/  UIADD3 UR4, UPT, UPT, UR4, 0x290, URZ ;  /* 0x0000029004047890 */ /* 0x000fe2000fffe0ff */
[----:B------:R1:W-:Y:S01]  /*3790*/  @!P2 SYNCS.ARRIVE.TRANS64.RED RZ, [R3+URZ], R4 ;  /* 0x0000000403ffa9a7 */ /* 0x0003e200080004ff */
[----:B------:R-:W-:Y:S01]  /*37a0*/  UIADD3 UR6, UPT, UPT, UR6, 0x1, URZ ;  /* 0x0000000106067890 */ /* 0x000fe2000fffe0ff */
[----:B------:R-:W-:-:S03]  /*37b0*/  VIADD R8, R8, 0x1 ;  /* 0x0000000108087836 */ /* 0x000fc60000000000 */
[----:B------:R-:W-:Y:S02]  /*37c0*/  UISETP.NE.AND UP0, UPT, UR6, 0x2, UPT ;  /* 0x000000020600788c */ /* 0x000fe4000bf05270 */
[----:B------:R-:W-:Y:S01]  /*37d0*/  ISETP.NE.AND P0, PT, R8, 0x2, PT ;  /* 0x000000020800780c */ /* 0x000fe20003f05270 */
[----:B------:R-:W-:Y:S06]  /*37e0*/  UGETNEXTWORKID.BROADCAST [UR4], [UR5] ;  /* 0x00000000040073ca */ /* 0x000fec0008000100 */
[----:B------:R-:W-:Y:S02]  /*37f0*/  USEL UR4, URZ, 0x1, UP0 ;  /* 0x00000001ff047887 */ /* 0x000fe40008000000 */
[----:B------:R-:W-:-:S04]  /*3800*/  USEL UR6, UR6, URZ, UP0 ;  /* 0x000000ff06067287 */ /* 0x000fc80008000000 */
[----:B------:R-:W-:Y:S02]  /*3810*/  LOP3.LUT R12, R12, UR4, RZ, 0x3c, !PT ;  /* 0x000000040c0c7c12 */ /* 0x000fe4000f8e3cff */
[----:B-1----:R-:W-:-:S04]  /*3820*/  SHF.L.U32 R4, R10, 0x1f, RZ ;  /* 0x0000001f0a047819 */ /* 0x002fc800000006ff */
[----:B------:R-:W1:Y:S02]  /*3830*/  SYNCS.PHASECHK.TRANS64.TRYWAIT P1, [R0+URZ+0x200], R4 ;  /* 0x00020004000075a7 */ /* 0x000e6400080211ff */
[----:B-1----:R-:W-:Y:S05]  /*3840*/  @!P1 BRA `(.L_x_68) ;  /* 0x00000060008c9947 */ /* 0x002fea0003800000 */
.L_x_208:
[C---:B-1----:R-:W-:Y:S01]  /*3850*/  LEA R4, R11.reuse, UR37, 0x4 ;  /* 0x000000250b047c11 */ /* 0x042fe2000f8e20ff */
[----:B------:R-:W-:Y:S01]  /*3860*/  VIADD R0, R0, 0x210 ;  /* 0x0000021000007836 */ /* 0x000fe20000000000 */
[----:B------:R-:W-:Y:S01]  /*3870*/  SEL R8, R8, RZ, P0 ;  /* 0x000000ff08087207 */ /* 0x000fe20000000000 */
[----:B------:R-:W-:-:S03]  /*3880*/  VIADD R11, R11, 0x1 ;  /* 0x000000010b0b7836 */ /* 0x000fc60000000000 */
[----:B------:R-:W1:Y:S01]  /*3890*/  LDS.128 R4, [R4+0x290] ;  /* 0x0002900004047984 */ /* 0x000e620000000c00 */
[----:B------:R-:W-:Y:S02]  /*38a0*/  PRMT R0, RZ, 0x654, R0 ;  /* 0x00000654ff007816 */ /* 0x000fe40000000000 */
[C---:B------:R-:W-:Y:S01]  /*38b0*/  ISETP.NE.AND P1, PT, R11.reuse, 0x2, PT ;  /* 0x000000020b00780c */ /* 0x040fe20003f25270 */
[----:B------:R-:W-:Y:S01]  /*38c0*/  @!PT LDS RZ, [RZ] ;  /* 0x00000000fffff984 */ /* 0x000fe20000000800 */
[----:B------:R-:W-:Y:S01]  /*38d0*/  @!PT LDS RZ, [RZ] ;  /* 0x00000000fffff984 */ /* 0x000fe20000000800 */
[----:B------:R-:W-:Y:S01]  /*38e0*/  @!PT LDS RZ, [RZ] ;  /* 0x00000000fffff984 */ /* 0x000fe20000000800 */
[----:B------:R-:W-:Y:S01]  /*38f0*/  @!PT LDS RZ, [RZ] ;  /* 0x00000000fffff984 */ /* 0x000fe20000000800 */
[----:B------:R2:W-:Y:S06]  /*3900*/  MEMBAR.ALL.CTA ;  /* 0x0000000000007992 */ /* 0x0005ec0000008000 */
[----:B--2---:R-:W2:Y:S01]  /*3910*/  FENCE.VIEW.ASYNC.S ;  /* 0x00000000000073c6 */ /* 0x004ea20000000000 */
[----:B------:R-:W-:Y:S01]  /*3920*/  SEL R11, R11, RZ, P1 ;  /* 0x000000ff0b0b7207 */ /* 0x000fe20000800000 */
[----:B--2---:R2:W-:Y:S01]  /*3930*/  SYNCS.ARRIVE.TRANS64.RED.A1T0 RZ, [R0+URZ], RZ ;  /* 0x000000ff00ff79a7 */ /* 0x0045e200081004ff */
[----:B-1----:R-:W-:-:S02]  /*3940*/  LOP3.LUT P3, RZ, R6, 0x1, RZ, 0xc0, !PT ;  /* 0x0000000106ff7812 */ /* 0x002fc4000786c0ff */
[----:B------:R-:W-:-:S04]  /*3950*/  SEL R4, RZ, 0x1, P1 ;  /* 0x00000001ff047807 */ /* 0x000fc80000800000 */
[----:B------:R-:W-:Y:S02]  /*3960*/  LOP3.LUT R10, R10, R4, RZ, 0x3c, !PT ;  /* 0x000000040a0a7212 */ /* 0x000fe400078e3cff */
[----:B--2---:R-:W-:-:S04]  /*3970*/  SEL R0, RZ, 0x1, P0 ;  /* 0x00000001ff007807 */ /* 0x004fc80000000000 */
[----:B------:R-:W-:Y:S01]  /*3980*/  LOP3.LUT R9, R9, R0, RZ, 0x3c, !PT ;  /* 0x0000000009097212 */ /* 0x000fe200078e3cff */
[----:B------:R-:W-:Y:S06]  /*3990*/  @P3 BRA `(.L_x_69) ;  /* 0xfffffffc002c3947 */ /* 0x000fec000383ffff */
[----:B------:R-:W-:Y:S01]  /*39a0*/  ULEA UR5, UR6, UR37, 0x3 ;  /* 0x0000002506057291 */ /* 0x000fe2000f8e18ff */
[----:B------:R-:W-:-:S08]  /*39b0*/  SHF.L.U32 R2, R12, 0x1f, RZ ;  /* 0x0000001f0c027819 */ /* 0x000fd000000006ff */
[----:B------:R-:W1:Y:S02]  /*39c0*/  SYNCS.PHASECHK.TRANS64 P0, [UR5+0x210], R2 ;  /* 0x00021002ff0075a7 */ /* 0x000e640008001005 */
[----:B-1----:R-:W-:Y:S05]  /*39d0*/  @P0 BRA `(.L_x_70) ;  /* 0x0000000000080947 */ /* 0x002fea0003800000 */
[----:B------:R-:W1:Y:S02]  /*39e0*/  SYNCS.PHASECHK.TRANS64.TRYWAIT P0, [UR5+0x210], R2 ;  /* 0x00021002ff0075a7 */ /* 0x000e640008001105 */
[----:B-1----:R-:W-:Y:S05]  /*39f0*/  @!P0 BRA `(.L_x_71) ;  /* 0x0000006000348947 */ /* 0x002fea0003800000 */
.L_x_70:
[----:B------:R-:W-:-:S04]  /*3a00*/  UIADD3 UR4, UPT, UPT, UR6, 0x1, URZ ;  /* 0x0000000106047890 */ /* 0x000fc8000fffe0ff */
[----:B------:R-:W-:-:S04]  /*3a10*/  UISETP.NE.AND UP0, UPT, UR4, 0x2, UPT ;  /* 0x000000020400788c */ /* 0x000fc8000bf05270 */
[----:B------:R-:W-:Y:S02]  /*3a20*/  USEL UR7, URZ, 0x1, UP0 ;  /* 0x00000001ff077887 */ /* 0x000fe40008000000 */
[----:B------:R-:W-:-:S04]  /*3a30*/  USEL UR4, UR4, URZ, UP0 ;  /* 0x000000ff04047287 */ /* 0x000fc80008000000 */
[----:B------:R-:W-:Y:S01]  /*3a40*/  ULEA UR4, UR4, UR37, 0x3 ;  /* 0x0000002504047291 */ /* 0x000fe2000f8e18ff */
[----:B-1----:R-:W-:-:S04]  /*3a50*/  LOP3.LUT R2, R12, UR7, RZ, 0x3c, !PT ;  /* 0x000000070c027c12 */ /* 0x002fc8000f8e3cff */
[----:B------:R-:W-:-:S04]  /*3a60*/  SHF.L.U32 R0, R2, 0x1f, RZ ;  /* 0x0000001f02007819 */ /* 0x000fc800000006ff */
[----:B------:R-:W1:Y:S02]  /*3a70*/  SYNCS.PHASECHK.TRANS64 P0, [UR4+0x210], R0 ;  /* 0x00021000ff0075a7 */ /* 0x000e640008001004 */
[----:B-1----:R-:W-:Y:S05]  /*3a80*/  @P0 EXIT ;  /* 0x000000000000094d */ /* 0x002fea0003800000 */
[----:B------:R-:W-:Y:S02]  /*3a90*/  SHF.L.U32 R2, R2, 0x1f, RZ ;  /* 0x0000001f02027819 */ /* 0x000fe400000006ff */
[----:B------:R-:W-:-:S07]  /*3aa0*/  MOV R0, UR4 ;  /* 0x0000000400007c02 */ /* 0x000fce0008000f00 */
.L_x_72:
[----:B-1----:R1:W2:Y:S02]  /*3ab0*/  SYNCS.PHASECHK.TRANS64.TRYWAIT P0, [R0+URZ+0x210], R2 ;  /* 0x00021002000075a7 */ /* 0x0022a400080011ff */
[----:B--2---:R-:W-:Y:S05]  /*3ac0*/  @!P0 NANOSLEEP.SYNCS 0x989680 ;  /* 0x009896800000895d */ /* 0x004fea0003900000 */
[----:B------:R-:W2:Y:S02]  /*3ad0*/  @!P0 SYNCS.PHASECHK.TRANS64 P0, [R0+URZ+0x210], R2 ;  /* 0x00021002000085a7 */ /* 0x000ea400080010ff */
[----:B--2---:R-:W-:Y:S05]  /*3ae0*/  @P0 EXIT ;  /* 0x000000000000094d */ /* 0x004fea0003800000 */
[----:B------:R-:W-:Y:S05]  /*3af0*/  BRA `(.L_x_72) ;  /* 0xfffffffc00ec7947 */ /* 0x000fea000383ffff */
.L_x_65:
[----:B------:R-:W-:-:S09]  /*3b00*/  UISETP.NE.AND UP1, UPT, UR8, URZ, UPT ;  /* 0x000000ff0800728c */ /* 0x000fd2000bf25270 */
[----:B------:R-:W-:Y:S05]  /*3b10*/  BRA.U UP1, `(.L_x_73) ;  /* 0x0000000d01607547 */ /* 0x000fea000b800000 */
[----:B------:R-:W-:Y:S01]  /*3b20*/  UMOV UR4, 0x40 ;  /* 0x0000004000047882 */ /* 0x000fe20000000000 */
[----:B------:R-:W-:Y:S01]  /*3b30*/  NOP ;  /* 0x0000000000007918 */ /* 0x000fe20000000000 */
[----:B------:R-:W-:Y:S01]  /*3b40*/  ULEA UR4, UR37, UR4, 0x18 ;  /* 0x0000000425047291 */ /* 0x000fe2000f8ec0ff */
[----:B------:R-:W-:Y:S02]  /*3b50*/  UMOV UR5, 0x400 ;  /* 0x0000040000057882 */ /* 0x000fe40000000000 */
[----:B------:R-:W-:-:S06]  /*3b60*/  ULEA UR37, UR37, UR5, 0x18 ;  /* 0x0000000525257291 */ /* 0x000fcc000f8ec0ff */
[----:B------:R-:W1:Y:S02]  /*3b70*/  LDS.U8 R0, [UR4+0x1c] ;  /* 0x00001c04ff007984 */ /* 0x000e640008000000 */
[----:B-1----:R-:W-:-:S13]  /*3b80*/  ISETP.NE.AND P0, PT, R0, RZ, PT ;  /* 0x000000ff0000720c */ /* 0x002fda0003f05270 */
[----:B------:R-:W-:Y:S05]  /*3b90*/  @P0 BRA `(.L_x_74) ;  /* 0x0000000000580947 */ /* 0x000fea0003800000 */
[----:B------:R-:W-:-:S13]  /*3ba0*/  ELECT P0, URZ, PT ;  /* 0x0000000000ff782f */ /* 0x000fda0003800000 */
[----:B------:R-:W-:Y:S05]  /*3bb0*/  @!P0 BRA `(.L_x_75) ;  /* 0x0000000000608947 */ /* 0x000fea0003800000 */
[----:B------:R-:W-:Y:S01]  /*3bc0*/  UMOV UR5, 0x10 ;  /* 0x0000001000057882 */ /* 0x000fe20000000000 */
[----:B------:R-:W-:Y:S01]  /*3bd0*/  HFMA2 R0, -RZ, RZ, 0, 5.9604644775390625e-08 ;  /* 0x00000001ff007431 */ /* 0x000fe200000001ff */
[----:B------:R-:W-:-:S03]  /*3be0*/  MOV R2, 0xffff ;  /* 0x0000ffff00027802 */ /* 0x000fc60000000f00 */
[----:B------:R-:W-:Y:S04]  /*3bf0*/  DEPBAR.LE SB1, 0x36 ;  /* 0x00009d800000791a */ /* 0x000fe80000000000 */
[----:B------:R-:W1:Y:S02]  /*3c00*/  UTCATOMSWS.FIND_AND_SET.ALIGN UP0, UR5, UR5 ;  /* 0x00000005000575e3 */ /* 0x000e640008000800 */
[----:B-1----:R-:W-:Y:S01]  /*3c10*/  MOV R3, UR5 ;  /* 0x0000000500037c02 */ /* 0x002fe20008000f00 */
[----:B------:R-:W-:Y:S06]  /*3c20*/  BRA.U UP0, `(.L_x_76) ;  /* 0x0000000100187547 */ /* 0x000fec000b800000 */
.L_x_77:
[----:B------:R-:W-:Y:S05]  /*3c30*/  NANOSLEEP 0x64 ;  /* 0x000000640000795d */ /* 0x000fea0003800000 */
[----:B------:R-:W-:-:S05]  /*3c40*/  UMOV UR5, 0x10 ;  /* 0x0000001000057882 */ /* 0x000fca0000000000 */
[----:B------:R-:W-:Y:S04]  /*3c50*/  DEPBAR.LE SB1, 0x36 ;  /* 0x00009d800000791a */ /* 0x000fe80000000000 */
[----:B------:R-:W1:Y:S02]  /*3c60*/  UTCATOMSWS.FIND_AND_SET.ALIGN UP0, UR5, UR5 ;  /* 0x00000005000575e3 */ /* 0x000e640008000800 */
[----:B-1----:R-:W-:Y:S01]  /*3c70*/  MOV R3, UR5 ;  /* 0x0000000500037c02 */ /* 0x002fe20008000f00 */
[----:B------:R-:W-:Y:S05]  /*3c80*/  BRA.U !UP0, `(.L_x_77) ;  /* 0xfffffffd08e87547 */ /* 0x000fea000b83ffff */
.L_x_76:
[-C--:B------:R-:W-:Y:S02]  /*3c90*/  SHF.L.U32 R2, R2, R3.reuse, RZ ;  /* 0x0000000302027219 */ /* 0x080fe400000006ff */
[----:B------:R-:W-:Y:S01]  /*3ca0*/  SHF.L.U32 R0, R0, R3, RZ ;  /* 0x0000000300007219 */ /* 0x000fe200000006ff */
[----:B------:R-:W-:Y:S02]  /*3cb0*/  IMAD.SHL.U32 R3, R3, 0x20, RZ ;  /* 0x0000002003037824 */ /* 0x000fe400078e00ff */
[----:B------:R1:W-:Y:S04]  /*3cc0*/  ATOMS.OR RZ, [UR4+0x14], R2 ;  /* 0x00001402ffff798c */ /* 0x0003e8000b000004 */
[----:B------:R1:W-:Y:S04]  /*3cd0*/  ATOMS.OR RZ, [UR4+0x18], R0 ;  /* 0x00001800ffff798c */ /* 0x0003e8000b000004 */
[----:B------:R1:W-:Y:S01]  /*3ce0*/  STS [UR37+0x2b0], R3 ;  /* 0x0002b003ff007988 */ /* 0x0003e20008000825 */
[----:B------:R-:W-:Y:S05]  /*3cf0*/  BRA `(.L_x_75) ;  /* 0x0000000000107947 */ /* 0x000fea0003800000 */
.L_x_74:
[----:B------:R-:W-:Y:S02]  /*3d00*/  MOV R0, 0xffffffff ;  /* 0xffffffff00007802 */ /* 0x000fe40000000f00 */
[----:B------:R-:W-:-:S03]  /*3d10*/  MOV R2, 0x3d40 ;  /* 0x00003d4000027802 */ /* 0x000fc60000000f00 */
[----:B------:R1:W-:Y:S04]  /*3d20*/  STS [UR37+0x2b0], R0 ;  /* 0x0002b000ff007988 */ /* 0x0003e80008000825 */
[----:B-1-3-5:R-:W-:Y:S05]  /*3d30*/  CALL.REL.NOINC `($__internal_1_$__cuda_sm10x_tcgen05_guardrail_trap_phase_invalid_during_alloc) ;  /* 0x0000006400387944 */ /* 0x02afea0003c00000 */
.L_x_75:
[----:B------:R-:W-:Y:S05]  /*3d40*/  WARPSYNC.ALL ;  /* 0x0000000000007948 */ /* 0x000fea0003800000 */
[----:B------:R-:W2:Y:S01]  /*3d50*/  S2UR UR9, SR_CgaCtaId ;  /* 0x00000000000979c3 */ /* 0x000ea20000008800 */
[----:B------:R-:W-:Y:S01]  /*3d60*/  UMOV UR4, 0x400 ;  /* 0x0000040000047882 */ /* 0x000fe20000000000 */
[----:B------:R-:W-:-:S06]  /*3d70*/  NOP ;  /* 0x0000000000007918 */ /* 0x000fcc0000000000 */
[----:B------:R-:W-:Y:S06]  /*3d80*/  BAR.ARV 0x6, 0xa0 ;  /* 0x0182800000007b1d */ /* 0x000fec0000002000 */
[----:B------:R-:W4:Y:S01]  /*3d90*/  LDCU UR5, c[0x0][0x38c] ;  /* 0x00007180ff0577ac */ /* 0x000f220008000800 */
[----:B------:R-:W-:Y:S01]  /*3da0*/  IMAD.MOV.U32 R11, RZ, RZ, 0x1 ;  /* 0x00000001ff0b7424 */ /* 0x000fe200078e00ff */
[----:B------:R-:W-:Y:S01]  /*3db0*/  CS2R R8, SRZ ;  /* 0x0000000000087805 */ /* 0x000fe2000001ff00 */
[----:B------:R-:W-:Y:S01]  /*3dc0*/  IMAD.MOV.U32 R10, RZ, RZ, RZ ;  /* 0x000000ffff0a7224 */ /* 0x000fe200078e00ff */
[----:B------:R-:W-:Y:S01]  /*3dd0*/  UMOV UR11, URZ ;  /* 0x000000ff000b7c82 */ /* 0x000fe20008000000 */
[----:B------:R-:W-:Y:S01]  /*3de0*/  UMOV UR18, URZ ;  /* 0x000000ff00127c82 */ /* 0x000fe20008000000 */
[----:B------:R-:W-:Y:S01]  /*3df0*/  UMOV UR20, 0x0 ;  /* 0x0000000000147882 */ /* 0x000fe20000000000 */
[----:B------:R-:W-:Y:S01]  /*3e00*/  UMOV UR21, 0x8180490 ;  /* 0x0818049000157882 */ /* 0x000fe20000000000 */
[----:B--2---:R-:W-:Y:S01]  /*3e10*/  ULEA UR9, UR9, UR4, 0x18 ;  /* 0x0000000409097291 */ /* 0x004fe2000f8ec0ff */
[----:B------:R-:W2:Y:S03]  /*3e20*/  LDCU UR4, c[0x0][0x38c] ;  /* 0x00007180ff0477ac */ /* 0x000ea60008000800 */
[----:B------:R-:W-:-:S02]  /*3e30*/  UIADD3 UR10, UPT, UPT, UR9, 0x6600, URZ ;  /* 0x00006600090a7890 */ /* 0x000fc4000fffe0ff */
[----:B----4-:R-:W-:-:S03]  /*3e40*/  UISETP.GE.AND UP3, UPT, UR5, 0x1, UPT ;  /* 0x000000010500788c */ /* 0x010fc6000bf66270 */
[----:B-1----:R-:W1:Y:S01]  /*3e50*/  LDS R0, [UR9+0x2b0] ;  /* 0x0002b009ff007984 */ /* 0x002e620008000800 */
[----:B------:R-:W-:-:S04]  /*3e60*/  USHF.R.U32.HI UR10, URZ, 0x4, UR10 ;  /* 0x00000004ff0a7899 */ /* 0x000fc8000801160a */
[----:B------:R-:W-:-:S04]  /*3e70*/  ULOP3.LUT UR10, UR10, 0x3fff, URZ, 0xc0, !UPT ;  /* 0x00003fff0a0a7892 */ /* 0x000fc8000f8ec0ff */
[----:B------:R-:W-:Y:S02]  /*3e80*/  ULOP3.LUT UR10, UR10, 0x10000, URZ, 0xfc, !UPT ;  /* 0x000100000a0a7892 */ /* 0x000fe4000f8efcff */
[----:B--2---:R-:W-:-:S04]  /*3e90*/  UIADD3 UR4, UPT, UPT, UR4, 0xf, URZ ;  /* 0x0000000f04047890 */ /* 0x004fc8000fffe0ff */
[----:B------:R-:W-:-:S04]  /*3ea0*/  USHF.R.S32.HI UR8, URZ, 0x1f, UR4 ;  /* 0x0000001fff087899 */ /* 0x000fc80008011404 */
[----:B------:R-:W-:Y:S02]  /*3eb0*/  ULEA.HI UR8, UR8, UR4, URZ, 0x4 ;  /* 0x0000000408087291 */ /* 0x000fe4000f8f20ff */
[----:B------:R-:W-:Y:S02]  /*3ec0*/  UIADD3 UR4, UPT, UPT, UR9, 0x22600, URZ ;  /* 0x0002260009047890 */ /* 0x000fe4000fffe0ff */
[----:B------:R-:W-:Y:S02]  /*3ed0*/  USHF.R.S32.HI UR8, URZ, 0x4, UR8 ;  /* 0x00000004ff087899 */ /* 0x000fe40008011408 */
[----:B------:R-:W-:Y:S02]  /*3ee0*/  USHF.R.U32.HI UR4, URZ, 0x4, UR4 ;  /* 0x00000004ff047899 */ /* 0x000fe40008011604 */
[----:B------:R-:W-:Y:S02]  /*3ef0*/  UISETP.LT.AND UP0, UPT, UR8, 0x1, UPT ;  /* 0x000000010800788c */ /* 0x000fe4000bf01270 */
[----:B------:R-:W-:-:S02]  /*3f00*/  ULOP3.LUT UR4, UR4, 0x3fff, URZ, 0xc0, !UPT ;  /* 0x00003fff04047892 */ /* 0x000fc4000f8ec0ff */
[----:B------:R-:W-:Y:S02]  /*3f10*/  USEL UR15, UR8, 0x1, !UP0 ;  /* 0x00000001080f7887 */ /* 0x000fe4000c000000 */
[----:B------:R-:W-:Y:S02]  /*3f20*/  ULOP3.LUT UR4, UR4, 0x10000, URZ, 0xfc, !UPT ;  /* 0x0001000004047892 */ /* 0x000fe4000f8efcff */
[----:B------:R-:W-:Y:S01]  /*3f30*/  UIADD3 UR15, UPT, UPT, -UR15, URZ, URZ ;  /* 0x000000ff0f0f7290 */ /* 0x000fe2000fffe1ff */
[----:B-1----:R-:W-:-:S15]  /*3f40*/  R2UR UR12, R0 ;  /* 0x00000000000c72ca */ /* 0x002fde00000e0000 */
.L_x_84:
[----:B------:R-:W-:Y:S02]  /*3f50*/  LEA R0, R10, UR9, 0x3 ;  /* 0x000000090a007c11 */ /* 0x000fe4000f8e18ff */
[----:B------:R-:W-:Y:S02]  /*3f60*/  SHF.L.U32 R2, R9, 0x1f, RZ ;  /* 0x0000001f09027819 */ /* 0x000fe400000006ff */
[----:B------:R-:W-:Y:S01]  /*3f70*/  PLOP3.LUT P0, PT, PT, PT, UP3, 0x80, 0x8 ;  /* 0x000000000008781c */ /* 0x000fe20003f0f038 */
[----:B------:R-:W-:Y:S01]  /*3f80*/  VIADD R3, R0, 0x210 ;  /* 0x0000021000037836 */ /* 0x000fe20000000000 */
[----:B-1----:R-:W1:Y:S02]  /*3f90*/  SYNCS.PHASECHK.TRANS64.TRYWAIT P1, [R0+URZ+0x200], R2 ;  /* 0x00020002000075a7 */ /* 0x002e6400080211ff */
[----:B-1--4-:R-:W-:Y:S09]  /*3fa0*/  @!P1 BRA `(.L_x_78) ;  /* 0x0000005800e09947 */ /* 0x012ff20003800000 */
.L_x_210:
[----:B------:R-:W-:Y:S01]  /*3fb0*/  LEA R4, R10, UR9, 0x4 ;  /* 0x000000090a047c11 */ /* 0x000fe2000f8e20ff */
[----:B------:R-:W-:Y:S01]  /*3fc0*/  @UP3 ULEA UR5, UR18, UR9, 0x3 ;  /* 0x0000000912053291 */ /* 0x000fe2000f8e18ff */
[----:B------:R-:W-:Y:S01]  /*3fd0*/  PLOP3.LUT P2, PT, PT, PT, PT, 0x80, 0x8 ;  /* 0x000000000008781c */ /* 0x000fe20003f4f070 */
[----:B------:R-:W-:Y:S01]  /*3fe0*/  ULEA UR14, UR11, UR9, 0x3 ;  /* 0x000000090b0e7291 */ /* 0x000fe2000f8e18ff */
[----:B------:R-:W-:Y:S02]  /*3ff0*/  PRMT R3, RZ, 0x654, R3 ;  /* 0x00000654ff037816 */ /* 0x000fe40000000003 */
[----:B------:R-:W2:Y:S01]  /*4000*/  LDS.128 R4, [R4+0x290] ;  /* 0x0002900004047984 */ /* 0x000ea20000000c00 */
[----:B-1----:R-:W-:Y:S02]  /*4010*/  @P0 SHF.L.U32 R2, R8, 0x1f, RZ ;  /* 0x0000001f08020819 */ /* 0x002fe400000006ff */
[----:B------:R-:W-:Y:S01]  /*4020*/  SHF.L.U32 R0, R11, 0x1f, RZ ;  /* 0x0000001f0b007819 */ /* 0x000fe200000006ff */
[----:B------:R-:W-:Y:S01]  /*4030*/  @!PT LDS RZ, [RZ] ;  /* 0x00000000fffff984 */ /* 0x000fe20000000800 */
[----:B------:R-:W-:Y:S01]  /*4040*/  @!PT LDS RZ, [RZ] ;  /* 0x00000000fffff984 */ /* 0x000fe20000000800 */
[----:B------:R-:W-:Y:S01]  /*4050*/  @!PT LDS RZ, [RZ] ;  /* 0x00000000fffff984 */ /* 0x000fe20000000800 */
[----:B------:R-:W-:Y:S01]  /*4060*/  @!PT LDS RZ, [RZ] ;  /* 0x00000000fffff984 */ /* 0x000fe20000000800 */
[----:B------:R1:W-:Y:S06]  /*4070*/  MEMBAR.ALL.CTA ;  /* 0x0000000000007992 */ /* 0x0003ec0000008000 */
[----:B-1----:R-:W1:Y:S02]  /*4080*/  FENCE.VIEW.ASYNC.S ;  /* 0x00000000000073c6 */ /* 0x002e640000000000 */
[----:B-1----:R1:W-:Y:S01]  /*4090*/  SYNCS.ARRIVE.TRANS64.RED.A1T0 RZ, [R3+URZ], RZ ;  /* 0x000000ff03ff79a7 */ /* 0x0023e200081004ff */
[----:B------:R1:W4:Y:S01]  /*40a0*/  @P0 SYNCS.PHASECHK.TRANS64.TRYWAIT P2, [UR5], R2 ;  /* 0x00000002ff0005a7 */ /* 0x0003220008041105 */
[----:B--2---:R-:W-:Y:S01]  /*40b0*/  LOP3.LUT P1, RZ, R6, 0x1, RZ, 0xc0, !PT ;  /* 0x0000000106ff7812 */ /* 0x004fe2000782c0ff */
[----:B------:R-:W2:Y:S02]  /*40c0*/  SYNCS.PHASECHK.TRANS64.TRYWAIT P0, [UR14+0x240], R0 ;  /* 0x00024000ff0075a7 */ /* 0x000ea4000800110e */
[----:B-12-4-:R-:W-:Y:S10]  /*40d0*/  @!P0 BRA `(.L_x_79) ;  /* 0x0000005800a88947 */ /* 0x016ff40003800000 */
.L_x_212:
[----:B------:R-:W-:Y:S01]  /*40e0*/  IADD3 R10, PT, PT, R10, 0x1, RZ ;  /* 0x000000010a0a7810 */ /* 0x000fe20007ffe0ff */
[----:B------:R-:W-:Y:S06]  /*40f0*/  BRA.U !UP3, `(.L_x_80) ;  /* 0x000000010b887547 */ /* 0x000fec000b800000 */
[----:B------:R-:W-:Y:S02]  /*4100*/  UIMAD UR13, UR11, 0x60, UR12 ;  /* 0x000000600b0d78a4 */ /* 0x000fe4000f8e020c */
[----:B------:R-:W-:Y:S01]  /*4110*/  UPLOP3.LUT UP4, UPT, UPT, UPT, UPT, 0x40, 0x4 ;  /* 0x000000000004789c */ /* 0x000fe20003f8e870 */
[----:B------:R-:W-:Y:S01]  /*4120*/  UMOV UR17, UR15 ;  /* 0x0000000f00117c82 */ /* 0x000fe20008000000 */
[----:B------:R-:W-:Y:S01]  /*4130*/  UMOV UR16, UR8 ;  /* 0x0000000800107c82 */ /* 0x000fe20008000000 */
[----:B------:R-:W-:-:S08]  /*4140*/  UMOV UR5, UR18 ;  /* 0x0000001200057c82 */ /* 0x000fd00008000000 */
.L_x_83:
[----:B------:R-:W-:Y:S02]  /*4150*/  UIADD3 UR17, UPT, UPT, UR17, 0x1, URZ ;  /* 0x0000000111117890 */ /* 0x000fe4000fffe0ff */
[----:B--2---:R-:W-:Y:S02]  /*4160*/  ULEA UR7, UR5, UR9, 0x3 ;  /* 0x0000000905077291 */ /* 0x004fe4000f8e18ff */
[----:B------:R-:W-:Y:S01]  /*4170*/  UISETP.NE.AND UP0, UPT, UR17, URZ, UPT ;  /* 0x000000ff1100728c */ /* 0x000fe2000bf05270 */
[----:B----4-:R-:W-:Y:S10]  /*4180*/  @P2 BRA `(.L_x_81) ;  /* 0x00000000000c2947 */ /* 0x010ff40003800000 */
[----:B-1----:R-:W-:Y:S04]  /*4190*/  SHF.L.U32 R2, R8, 0x1f, RZ ;  /* 0x0000001f08027819 */ /* 0x002fe800000006ff */
[----:B------:R-:W1:Y:S02]  /*41a0*/  SYNCS.PHASECHK.TRANS64.TRYWAIT P0, [UR7], R2 ;  /* 0x00000002ff0075a7 */ /* 0x000e640008001107 */
[----:B-1----:R-:W-:Y:S05]  /*41b0*/  @!P0 BRA `(.L_x_82) ;  /* 0x0000005800888947 */ /* 0x002fea0003800000 */
.L_x_81:
[----:B------:R-:W-:Y:S01]  /*41c0*/  UISETP.NE.AND UP1, UPT, UR16, 0x1, UPT ;  /* 0x000000011000788c */ /* 0x000fe2000bf25270 */
[----:B------:R-:W-:Y:S01]  /*41d0*/  PLOP3.LUT P2, PT, PT, PT, PT, 0x80, 0x8 ;  /* 0x000000000008781c */ /* 0x000fe20003f4f070 */
[----:B------:R-:W-:Y:S02]  /*41e0*/  UIADD3 UR18, UPT, UPT, UR5, 0x1, URZ ;  /* 0x0000000105127890 */ /* 0x000fe4000fffe0ff */
[----:B------:R-:W-:Y:S02]  /*41f0*/  UIMAD UR6, UR5, 0xc0, UR4 ;  /* 0x000000c0050678a4 */ /* 0x000fe4000f8e0204 */
[----:B------:R-:W-:Y:S01]  /*4200*/  UISETP.NE.AND UP2, UPT, UR18, 0x1c, UPT ;  /* 0x0000001c1200788c */ /* 0x000fe2000bf45270 */
[----:B------:R-:W-:Y:S01]  /*4210*/  PLOP3.LUT P0, PT, PT, PT, UP1, 0x80, 0x8 ;  /* 0x000000000008781c */ /* 0x000fe20003f0f018 */
[----:B------:R-:W-:Y:S02]  /*4220*/  UIADD3 UR16, UPT, UPT, UR16, -0x1, URZ ;  /* 0xffffffff10107890 */ /* 0x000fe4000fffe0ff */
[----:B------:R-:W-:Y:S02]  /*4230*/  USEL UR22, URZ, 0x1, UP2 ;  /* 0x00000001ff167887 */ /* 0x000fe40009000000 */
[----:B------:R-:W-:Y:S01]  /*4240*/  USEL UR18, UR18, URZ, UP2 ;  /* 0x000000ff12127287 */ /* 0x000fe20009000000 */
[----:B------:R-:W-:Y:S03]  /*4250*/  UMOV UR23, 0xc0004010 ;  /* 0xc000401000177882 */ /* 0x000fe60000000000 */
[----:B------:R-:W-:Y:S01]  /*4260*/  @UP1 ULEA UR19, UR18, UR9, 0x3 ;  /* 0x0000000912131291 */ /* 0x000fe2000f8e18ff */
[----:B------:R-:W-:Y:S01]  /*4270*/  LOP3.LUT R8, R8, UR22, RZ, 0x3c, !PT ;  /* 0x0000001608087c12 */ /* 0x000fe2000f8e3cff */
[----:B------:R-:W-:Y:S03]  /*4280*/  ULEA UR22, UR5, UR10, 0x8 ;  /* 0x0000000a05167291 */ /* 0x000fe6000f8e40ff */
[----:B-1----:R-:W-:Y:S01]  /*4290*/  @P0 SHF.L.U32 R0, R8, 0x1f, RZ ;  /* 0x0000001f08000819 */ /* 0x002fe200000006ff */
[----:B------:R-:W-:Y:S03]  /*42a0*/  UMOV UR5, UR18 ;  /* 0x0000001200057c82 */ /* 0x000fe60008000000 */
[----:B------:R2:W4:Y:S01]  /*42b0*/  @P0 SYNCS.PHASECHK.TRANS64.TRYWAIT P2, [UR19], R0 ;  /* 0x00000000ff0005a7 */ /* 0x0005220008041113 */
[----:B------:R-:W-:Y:S03]  /*42c0*/  UIADD3 UR19, UPT, UPT, UR7, 0xe0, URZ ;  /* 0x000000e007137890 */ /* 0x000fe6000fffe0ff */
[----:B------:R-:W-:Y:S02]  /*42d0*/  UMOV UR7, 0xc0004010 ;  /* 0xc000401000077882 */ /* 0x000fe40000000000 */
[----:B------:R2:W-:Y:S01]  /*42e0*/  UTCHMMA gdesc[UR22], gdesc[UR6], tmem[UR13], tmem[UR20], idesc[UR21], UP4 ;  /* 0x00ff1406160075ea */ /* 0x0005e2000a00000d */
[----:B------:R-:W-:Y:S03]  /*42f0*/  UPLOP3.LUT UP4, UPT, UPT, UPT, UPT, 0x80, 0x8 ;  /* 0x000000000008789c */ /* 0x000fe60003f8f070 */
[----:B------:R2:W-:Y:S01]  /*4300*/  UTCBAR [UR19], URZ ;  /* 0x000000ff130073e9 */ /* 0x0005e200080000ff */
[----:B------:R-:W-:Y:S07]  /*4310*/  BRA.U UP0, `(.L_x_83) ;  /* 0xfffffffd008c7547 */ /* 0x000fee000b83ffff */
.L_x_80:
[----:B------:R-:W-:Y:S01]  /*4320*/  UIADD3 UR11, UPT, UPT, UR11, 0x1, URZ ;  /* 0x000000010b0b7890 */ /* 0x000fe2000fffe0ff */
[C---:B------:R-:W-:Y:S01]  /*4330*/  ISETP.NE.AND P0, PT, R10.reuse, 0x2, PT ;  /* 0x000000020a00780c */ /* 0x040fe20003f05270 */
[----:B------:R-:W-:Y:S02]  /*4340*/  UIADD3 UR14, UPT, UPT, UR14, 0x220, URZ ;  /* 0x000002200e0e7890 */ /* 0x000fe4000fffe0ff */
[----:B------:R-:W-:Y:S01]  /*4350*/  UISETP.NE.AND UP0, UPT, UR11, 0x4, UPT ;  /* 0x000000040b00788c */ /* 0x000fe2000bf05270 */
[----:B-12---:R-:W-:Y:S02]  /*4360*/  SEL R0, RZ, 0x1, P0 ;  /* 0x00000001ff007807 */ /* 0x006fe40000000000 */
[----:B------:R-:W-:Y:S01]  /*4370*/  SEL R10, R10, RZ, P0 ;  /* 0x000000ff0a0a7207 */ /* 0x000fe20000000000 */
[----:B------:R-:W-:Y:S01]  /*4380*/  USEL UR5, URZ, 0x1, UP0 ;  /* 0x00000001ff057887 */ /* 0x000fe20008000000 */
[----:B------:R-:W-:Y:S01]  /*4390*/  LOP3.LUT R9, R9, R0, RZ, 0x3c, !PT ;  /* 0x0000000009097212 */ /* 0x000fe200078e3cff */
[----:B------:R-:W-:Y:S01]  /*43a0*/  USEL UR11, UR11, URZ, UP0 ;  /* 0x000000ff0b0b7287 */ /* 0x000fe20008000000 */
[----:B------:R1:W-:Y:S03]  /*43b0*/  UTCBAR [UR14], URZ ;  /* 0x000000ff0e0073e9 */ /* 0x0003e600080000ff */
[----:B------:R-:W-:Y:S01]  /*43c0*/  LOP3.LUT R11, R11, UR5, RZ, 0x3c, !PT ;  /* 0x000000050b0b7c12 */ /* 0x000fe2000f8e3cff */
[----:B------:R-:W-:Y:S07]  /*43d0*/  @P1 BRA `(.L_x_84) ;  /* 0xfffffff800dc1947 */ /* 0x000fee000383ffff */
[----:B------:R-:W2:Y:S01]  /*43e0*/  S2UR UR4, SR_CgaCtaId ;  /* 0x00000000000479c3 */ /* 0x000ea20000008800 */
[----:B------:R-:W-:Y:S01]  /*43f0*/  ELECT P0, URZ, PT ;  /* 0x0000000000ff782f */ /* 0x000fe20003800000 */
[----:B------:R-:W-:Y:S01]  /*4400*/  IMAD.MOV.U32 R0, RZ, RZ, 0x1 ;  /* 0x00000001ff007424 */ /* 0x000fe200078e00ff */
[----:B------:R-:W-:Y:S01]  /*4410*/  UIADD3 UR9, UPT, UPT, UR9, 0x240, URZ ;  /* 0x0000024009097890 */ /* 0x000fe2000fffe0ff */
[----:B------:R-:W-:Y:S01]  /*4420*/  SHF.L.U32 R2, R11, 0x1f, RZ ;  /* 0x0000001f0b027819 */ /* 0x000fe200000006ff */
[----:B------:R-:W-:-:S03]  /*4430*/  UMOV UR5, 0x40 ;  /* 0x0000004000057882 */ /* 0x000fc60000000000 */
[----:B------:R-:W-:Y:S01]  /*4440*/  UVIRTCOUNT.DEALLOC.SMPOOL 0x80 ;  /* 0x000000800000784c */ /* 0x000fe20000000000 */
[----:B--2---:R-:W-:Y:S02]  /*4450*/  ULEA UR4, UR4, UR5, 0x18 ;  /* 0x0000000504047291 */ /* 0x004fe4000f8ec0ff */
[----:B------:R-:W-:-:S07]  /*4460*/  ULEA UR5, UR11, UR9, 0x3 ;  /* 0x000000090b057291 */ /* 0x000fce000f8e18ff */
[----:B------:R2:W-:Y:S02]  /*4470*/  @P0 STS.U8 [UR4+0x1c], R0 ;  /* 0x00001c00ff000988 */ /* 0x0005e40008000004 */
[----:B------:R-:W3:Y:S02]  /*4480*/  SYNCS.PHASECHK.TRANS64.TRYWAIT P0, [UR5], R2 ;  /* 0x00000002ff0075a7 */ /* 0x000ee40008001105 */
[----:B--23--:R-:W-:Y:S05]  /*4490*/  @!P0 BRA `(.L_x_85) ;  /* 0x0000005400e88947 */ /* 0x00cfea0003800000 */
.L_x_215:
[----:B------:R-:W-:-:S04]  /*44a0*/  UIADD3 UR6, UPT, UPT, UR11, 0x1, URZ ;  /* 0x000000010b067890 */ /* 0x000fc8000fffe0ff */
[----:B------:R-:W-:-:S04]  /*44b0*/  UISETP.NE.AND UP0, UPT, UR6, 0x4, UPT ;  /* 0x000000040600788c */ /* 0x000fc8000bf05270 */
[----:B------:R-:W-:Y:S02]  /*44c0*/  USEL UR7, URZ, 0x1, UP0 ;  /* 0x00000001ff077887 */ /* 0x000fe40008000000 */
[----:B------:R-:W-:-:S04]  /*44d0*/  USEL UR6, UR6, URZ, UP0 ;  /* 0x000000ff06067287 */ /* 0x000fc80008000000 */
[----:B------:R-:W-:Y:S01]  /*44e0*/  ULEA UR5, UR6, UR9, 0x3 ;  /* 0x0000000906057291 */ /* 0x000fe2000f8e18ff */
[----:B--2---:R-:W-:-:S04]  /*44f0*/  LOP3.LUT R2, R11, UR7, RZ, 0x3c, !PT ;  /* 0x000000070b027c12 */ /* 0x004fc8000f8e3cff */
[----:B------:R-:W-:-:S04]  /*4500*/  SHF.L.U32 R3, R2, 0x1f, RZ ;  /* 0x0000001f02037819 */ /* 0x000fc800000006ff */
[----:B------:R-:W2:Y:S02]  /*4510*/  SYNCS.PHASECHK.TRANS64.TRYWAIT P0, [UR5], R3 ;  /* 0x00000003ff0075a7 */ /* 0x000ea40008001105 */
[----:B--2---:R-:W-:Y:S05]  /*4520*/  @!P0 BRA `(.L_x_86) ;  /* 0x0000005400dc8947 */ /* 0x004fea0003800000 */
.L_x_217:
[----:B------:R-:W-:-:S04]  /*4530*/  UIADD3 UR6, UPT, UPT, UR6, 0x1, URZ ;  /* 0x0000000106067890 */ /* 0x000fc8000fffe0ff */
[----:B------:R-:W-:-:S04]  /*4540*/  UISETP.NE.AND UP0, UPT, UR6, 0x4, UPT ;  /* 0x000000040600788c */ /* 0x000fc8000bf05270 */
[----:B------:R-:W-:Y:S02]  /*4550*/  USEL UR7, URZ, 0x1, UP0 ;  /* 0x00000001ff077887 */ /* 0x000fe40008000000 */
[----:B------:R-:W-:-:S04]  /*4560*/  USEL UR6, UR6, URZ, UP0 ;  /* 0x000000ff06067287 */ /* 0x000fc80008000000 */
[----:B------:R-:W-:Y:S01]  /*4570*/  ULEA UR5, UR6, UR9, 0x3 ;  /* 0x0000000906057291 */ /* 0x000fe2000f8e18ff */
[----:B------:R-:W-:-:S04]  /*4580*/  LOP3.LUT R2, R2, UR7, RZ, 0x3c, !PT ;  /* 0x0000000702027c12 */ /* 0x000fc8000f8e3cff */
[----:B--2---:R-:W-:-:S04]  /*4590*/  SHF.L.U32 R3, R2, 0x1f, RZ ;  /* 0x0000001f02037819 */ /* 0x004fc800000006ff */
[----:B------:R-:W2:Y:S02]  /*45a0*/  SYNCS.PHASECHK.TRANS64.TRYWAIT P0, [UR5], R3 ;  /* 0x00000003ff0075a7 */ /* 0x000ea40008001105 */
[----:B--2---:R-:W-:Y:S05]  /*45b0*/  @!P0 BRA `(.L_x_87) ;  /* 0x0000005400d08947 */ /* 0x004fea0003800000 */
.L_x_219:
[----:B------:R-:W-:-:S04]  /*45c0*/  UIADD3 UR6, UPT, UPT, UR6, 0x1, URZ ;  /* 0x0000000106067890 */ /* 0x000fc8000fffe0ff */
[----:B------:R-:W-:-:S04]  /*45d0*/  UISETP.NE.AND UP0, UPT, UR6, 0x4, UPT ;  /* 0x000000040600788c */ /* 0x000fc8000bf05270 */
[----:B------:R-:W-:Y:S02]  /*45e0*/  USEL UR5, URZ, 0x1, UP0 ;  /* 0x00000001ff057887 */ /* 0x000fe40008000000 */
[----:B------:R-:W-:-:S04]  /*45f0*/  USEL UR6, UR6, URZ, UP0 ;  /* 0x000000ff06067287 */ /* 0x000fc80008000000 */
[----:B------:R-:W-:Y:S01]  /*4600*/  ULEA UR6, UR6, UR9, 0x3 ;  /* 0x0000000906067291 */ /* 0x000fe2000f8e18ff */
[----:B------:R-:W-:-:S04]  /*4610*/  LOP3.LUT R2, R2, UR5, RZ, 0x3c, !PT ;  /* 0x0000000502027c12 */ /* 0x000fc8000f8e3cff */
[----:B------:R-:W-:-:S04]  /*4620*/  SHF.L.U32 R2, R2, 0x1f, RZ ;  /* 0x0000001f02027819 */ /* 0x000fc800000006ff */
[----:B------:R-:W3:Y:S02]  /*4630*/  SYNCS.PHASECHK.TRANS64.TRYWAIT P0, [UR6], R2 ;  /* 0x00000002ff0075a7 */ /* 0x000ee40008001106 */
[----:B---3--:R-:W-:Y:S05]  /*4640*/  @!P0 BRA `(.L_x_88) ;  /* 0x0000005400c48947 */ /* 0x008fea0003800000 */
.L_x_221:
[----:B------:R-:W-:Y:S01]  /*4650*/  NOP ;  /* 0x0000000000007918 */ /* 0x000fe20000000000 */
[----:B--2---:R-:W2:Y:S01]  /*4660*/  LDS R0, [UR4+0x14] ;  /* 0x00001404ff007984 */ /* 0x004ea20008000800 */
[----:B------:R-:W-:Y:S01]  /*4670*/  ULOP3.LUT UR6, UR12, 0xffff, URZ, 0xc0, !UPT ;  /* 0x0000ffff0c067892 */ /* 0x000fe2000f8ec0ff */
[----:B------:R-:W-:Y:S01]  /*4680*/  UMOV UR8, 0xffff ;  /* 0x0000ffff00087882 */ /* 0x000fe20000000000 */
[----:B------:R-:W-:Y:S02]  /*4690*/  UMOV UR5, 0x1 ;  /* 0x0000000100057882 */ /* 0x000fe40000000000 */
[----:B------:R-:W-:-:S04]  /*46a0*/  USHF.R.U32.HI UR6, URZ, 0x5, UR6 ;  /* 0x00000005ff067899 */ /* 0x000fc80008011606 */
[----:B------:R-:W-:Y:S02]  /*46b0*/  USHF.L.U32 UR8, UR8, UR6, URZ ;  /* 0x0000000608087299 */ /* 0x000fe400080006ff */
[----:B------:R-:W-:-:S04]  /*46c0*/  USHF.L.U32 UR5, UR5, UR6, URZ ;  /* 0x0000000605057299 */ /* 0x000fc800080006ff */
[----:B--2---:R-:W-:-:S04]  /*46d0*/  LOP3.LUT R0, R0, UR8, RZ, 0xc0, !PT ;  /* 0x0000000800007c12 */ /* 0x004fc8000f8ec0ff */
[----:B------:R-:W-:-:S13]  /*46e0*/  ISETP.NE.AND P0, PT, R0, UR8, PT ;  /* 0x0000000800007c0c */ /* 0x000fda000bf05270 */
[----:B------:R-:W-:Y:S05]  /*46f0*/  @P0 BRA `(.L_x_89) ;  /* 0x0000000000580947 */ /* 0x000fea0003800000 */
[----:B------:R-:W2:Y:S02]  /*4700*/  LDS R0, [UR4+0x18] ;  /* 0x00001804ff007984 */ /* 0x000ea40008000800 */
[----:B--2---:R-:W-:-:S04]  /*4710*/  LOP3.LUT R0, R0, UR5, RZ, 0xc0, !PT ;  /* 0x0000000500007c12 */ /* 0x004fc8000f8ec0ff */
[----:B------:R-:W-:-:S13]  /*4720*/  ISETP.NE.AND P0, PT, R0, UR5, PT ;  /* 0x0000000500007c0c */ /* 0x000fda000bf05270 */
[----:B------:R-:W-:Y:S05]  /*4730*/  @P0 BRA `(.L_x_90) ;  /* 0x00000000003c0947 */ /* 0x000fea0003800000 */
[----:B------:R-:W2:Y:S01]  /*4740*/  S2R R2, SR_LANEID ;  /* 0x0000000000027919 */ /* 0x000ea20000000000 */
[----:B------:R-:W-:Y:S01]  /*4750*/  ULOP3.LUT UR8, URZ, UR8, URZ, 0x33, !UPT ;  /* 0x00000008ff087292 */ /* 0x000fe2000f8e33ff */
[----:B------:R-:W-:Y:S02]  /*4760*/  VOTEU.ANY UR7, UPT, PT ;  /* 0x0000000000077886 */ /* 0x000fe400038e0100 */
[----:B------:R-:W-:-:S03]  /*4770*/  UFLO.U32 UR7, UR7 ;  /* 0x00000007000772bd */ /* 0x000fc600080e0000 */
[----:B------:R-:W-:-:S04]  /*4780*/  IMAD.U32 R0, RZ, RZ, UR8 ;  /* 0x00000008ff007e24 */ /* 0x000fc8000f8e00ff */
[----:B------:R3:W1:Y:S02]  /*4790*/  REDUX UR6, R0 ;  /* 0x00000000000673c4 */ /* 0x0006640000000000 */
[----:B------:R1:W-:Y:S01]  /*47a0*/  UTCATOMSWS.AND URZ, UR8 ;  /* 0x0000000800ff79e3 */ /* 0x0003e20008000000 */
[----:B--2---:R-:W-:Y:S02]  /*47b0*/  ISETP.EQ.U32.AND P0, PT, R2, UR7, PT ;  /* 0x0000000702007c0c */ /* 0x004fe4000bf02070 */
[----:B---3--:R-:W-:Y:S02]  /*47c0*/  LOP3.LUT R0, RZ, UR5, RZ, 0x33, !PT ;  /* 0x00000005ff007c12 */ /* 0x008fe4000f8e33ff */
[----:B-1----:R-:W-:Y:S02]  /*47d0*/  MOV R2, UR6 ;  /* 0x0000000600027c02 */ /* 0x002fe40008000f00 */
[----:B------:R-:W1:Y:S07]  /*47e0*/  REDUX UR5, R0 ;  /* 0x00000000000573c4 */ /* 0x000e6e0000000000 */
[----:B------:R2:W-:Y:S01]  /*47f0*/  @P0 ATOMS.AND RZ, [UR4+0x14], R2 ;  /* 0x00001402ffff098c */ /* 0x0005e2000a800004 */
[----:B-1----:R-:W-:-:S05]  /*4800*/  IMAD.U32 R0, RZ, RZ, UR5 ;  /* 0x00000005ff007e24 */ /* 0x002fca000f8e00ff */
[----:B------:R2:W-:Y:S01]  /*4810*/  @P0 ATOMS.AND RZ, [UR4+0x18], R0 ;  /* 0x00001800ffff098c */ /* 0x0005e2000a800004 */
[----:B------:R-:W-:Y:S05]  /*4820*/  BRA `(.L_x_91) ;  /* 0x0000000000147947 */ /* 0x000fea0003800000 */
.L_x_90:
[----:B------:R-:W-:Y:S02]  /*4830*/  MOV R2, 0x4850 ;  /* 0x0000485000027802 */ /* 0x000fe40000000f00 */
[----:B-1--45:R-:W-:Y:S05]  /*4840*/  CALL.REL.NOINC `($__internal_0_$__cuda_sm10x_tcgen05_guardrail_trap_col_being_dealloced_not_returned_by_alloc) ;  /* 0x0000005800687944 */ /* 0x032fea0003c00000 */
[----:B------:R-:W-:Y:S05]  /*4850*/  BRA `(.L_x_91) ;  /* 0x0000000000087947 */ /* 0x000fea0003800000 */
.L_x_89:
[----:B------:R-:W-:Y:S02]  /*4860*/  MOV R2, 0x4880 ;  /* 0x0000488000027802 */ /* 0x000fe40000000f00 */
[----:B-1--45:R-:W-:Y:S05]  /*4870*/  CALL.REL.NOINC `($__internal_2_$__cuda_sm10x_tcgen05_guardrail_trap_unallocated_columns_being_dealloced) ;  /* 0x0000005800747944 */ /* 0x032fea0003c00000 */
.L_x_91:
[----:B------:R-:W-:Y:S01]  /*4880*/  NOP ;  /* 0x0000000000007918 */ /* 0x000fe20000000000 */
[----:B------:R-:W-:Y:S05]  /*4890*/  EXIT ;  /* 0x000000000000794d */ /* 0x000fea0003800000 */
.L_x_73:
[----:B------:R-:W-:-:S09]  /*48a0*/  UISETP.NE.OR UP2, UPT, UR8, 0x3, !UP2 ;  /* 0x000000030800788c */ /* 0x000fd2000d745670 */
[----:B------:R-:W-:Y:S05]  /*48b0*/  BRA.U UP2, `(.L_x_92) ;  /* 0x0000000d02a47547 */ /* 0x000fea000b800000 */
[----:B------:R-:W1:Y:S01]  /*48c0*/  LDC R0, c[0x0][0xb30] ;  /* 0x0002cc00ff007b82 */ /* 0x000e620000000800 */
[----:B------:R-:W2:Y:S01]  /*48d0*/  LDCU.64 UR8, c[0x0][0x888] ;  /* 0x00011100ff0877ac */ /* 0x000ea20008000a00 */
[----:B------:R-:W-:Y:S02]  /*48e0*/  HFMA2 R27, -RZ, RZ, 0, 0 ;  /* 0x00000000ff1b7431 */ /* 0x000fe400000001ff */
[----:B------:R-:W-:Y:S01]  /*48f0*/  IMAD.MOV.U32 R29, RZ, RZ, 0x1 ;  /* 0x00000001ff1d7424 */ /* 0x000fe200078e00ff */
[----:B------:R-:W-:Y:S01]  /*4900*/  MOV R25, 0x2000 ;  /* 0x0000200000197802 */ /* 0x000fe20000000f00 */
[----:B------:R-:W4:Y:S01]  /*4910*/  LDCU.64 UR4, c[0x0][0x890] ;  /* 0x00011200ff0477ac */ /* 0x000f220008000a00 */
[----:B------:R-:W-:Y:S01]  /*4920*/  IMAD.MOV.U32 R28, RZ, RZ, RZ ;  /* 0x000000ffff1c7224 */ /* 0x000fe200078e00ff */
[----:B------:R-:W3:Y:S01]  /*4930*/  LDC R24, c[0x0][0x370] ;  /* 0x0000dc00ff187b82 */ /* 0x000ee20000000800 */
[----:B------:R-:W-:Y:S01]  /*4940*/  UMOV UR7, 0x400 ;  /* 0x0000040000077882 */ /* 0x000fe20000000000 */
[----:B------:R-:W-:-:S02]  /*4950*/  UPLOP3.LUT UP1, UPT, UPT, UPT, UPT, 0x40, 0x4 ;  /* 0x000000000004789c */ /* 0x000fc40003f2e870 */
[----:B------:R-:W-:-:S04]  /*4960*/  ULEA UR7, UR37, UR7, 0x18 ;  /* 0x0000000725077291 */ /* 0x000fc8000f8ec0ff */
[----:B------:R-:W3:Y:S01]  /*4970*/  LDC R3, c[0x0][0xb0c] ;  /* 0x0002c300ff037b82 */ /* 0x000ee20000000800 */
[----:B------:R-:W-:Y:S02]  /*4980*/  UIADD3 UR13, UPT, UPT, UR7, 0x1d0, URZ ;  /* 0x000001d0070d7890 */ /* 0x000fe4000fffe0ff */
[----:B--2---:R-:W-:Y:S02]  /*4990*/  UISETP.NE.U32.AND UP2, UPT, UR8, URZ, UPT ;  /* 0x000000ff0800728c */ /* 0x004fe4000bf45070 */
[----:B------:R-:W-:Y:S02]  /*49a0*/  UIADD3 UR25, UPT, UPT, UR7, 0x1c0, URZ ;  /* 0x000001c007197890 */ /* 0x000fe4000fffe0ff */
[----:B----4-:R-:W-:Y:S01]  /*49b0*/  UISETP.NE.U32.AND UP3, UPT, UR4, URZ, UPT ;  /* 0x000000ff0400728c */ /* 0x010fe2000bf65070 */
[----:B------:R-:W2:Y:S01]  /*49c0*/  LDC R18, c[0x0][0xb20] ;  /* 0x0002c800ff127b82 */ /* 0x000ea20000000800 */
[----:B-1----:R-:W-:Y:S01]  /*49d0*/  ISETP.NE.AND P1, PT, R0, 0x1, PT ;  /* 0x000000010000780c */ /* 0x002fe20003f25270 */
[----:B------:R-:W-:-:S02]  /*49e0*/  UISETP.NE.AND.EX UP2, UPT, UR9, URZ, UPT, UP2 ;  /* 0x000000ff0900728c */ /* 0x000fc4000bf45320 */
[----:B------:R-:W-:Y:S02]  /*49f0*/  UIADD3 UR17, UPT, UPT, UR7, 0x1c8, URZ ;  /* 0x000001c807117890 */ /* 0x000fe4000fffe0ff */
[----:B------:R-:W-:Y:S02]  /*4a00*/  UPRMT UR13, UR37, 0x654, UR13 ;  /* 0x00000654250d7896 */ /* 0x000fe4000800000d */
[----:B------:R-:W1:Y:S01]  /*4a10*/  LDC.64 R30, c[0x0][0x348] ;  /* 0x0000d200ff1e7b82 */ /* 0x000e620000000a00 */
[----:B------:R-:W-:-:S07]  /*4a20*/  UISETP.NE.AND.EX UP3, UPT, UR5, URZ, UPT, UP3 ;  /* 0x000000ff0500728c */ /* 0x000fce000bf65330 */
[----:B------:R-:W4:Y:S08]  /*4a30*/  LDC.64 R16, c[0x0][0xb10] ;  /* 0x0002c400ff107b82 */ /* 0x000f300000000a00 */
[----:B------:R-:W1:Y:S08]  /*4a40*/  LDC.64 R6, c[0x0][0xb18] ;  /* 0x0002c600ff067b82 */ /* 0x000e700000000a00 */
[----:B------:R-:W1:Y:S08]  /*4a50*/  LDC.64 R4, c[0x0][0xb28] ;  /* 0x0002ca00ff047b82 */ /* 0x000e700000000a00 */
[----:B--23--:R-:W1:Y:S02]  /*4a60*/  LDC R19, c[0x0][0x374] ;  /* 0x0000dd00ff137b82 */ /* 0x00ce640000000800 */
.L_x_102:
[C---:B------:R-:W-:Y:S02]  /*4a70*/  LEA R0, R28.reuse, UR7, 0x3 ;  /* 0x000000071c007c11 */ /* 0x040fe4000f8e18ff */
[----:B------:R-:W-:Y:S02]  /*4a80*/  SHF.L.U32 R2, R27, 0x1f, RZ ;  /* 0x0000001f1b027819 */ /* 0x000fe400000006ff */
[----:B------:R-:W-:Y:S02]  /*4a90*/  LEA R20, R28, UR7, 0x4 ;  /* 0x000000071c147c11 */ /* 0x000fe4000f8e20ff */
[----:B--2---:R-:W2:Y:S02]  /*4aa0*/  SYNCS.PHASECHK.TRANS64.TRYWAIT P0, [R0+URZ+0x200], R2 ;  /* 0x00020002000075a7 */ /* 0x004ea400080011ff */
[----:B--2---:R-:W-:Y:S05]  /*4ab0*/  @!P0 BRA `(.L_x_93) ;  /* 0x0000005000c08947 */ /* 0x004fea0003800000 */
.L_x_222:
[----:B------:R-:W-:Y:S01]  /*4ac0*/  ISETP.GE.AND P0, PT, R37, 0x1, PT ;  /* 0x000000012500780c */ /* 0x000fe20003f06270 */
[----:B------:R-:W3:Y:S01]  /*4ad0*/  LDS.128 R20, [R20+0x290] ;  /* 0x0002900014147984 */ /* 0x000ee20000000c00 */
[----:B--2---:R-:W-:Y:S01]  /*4ae0*/  VIADD R0, R0, 0x210 ;  /* 0x0000021000007836 */ /* 0x004fe20000000000 */
[----:B------:R-:W-:Y:S01]  /*4af0*/  @!PT LDS RZ, [RZ] ;  /* 0x00000000fffff984 */ /* 0x000fe20000000800 */
[----:B------:R-:W-:Y:S01]  /*4b00*/  @!PT LDS RZ, [RZ] ;  /* 0x00000000fffff984 */ /* 0x000fe20000000800 */
[----:B------:R-:W-:Y:S01]  /*4b10*/  @!PT LDS RZ, [RZ] ;  /* 0x00000000fffff984 */ /* 0x000fe20000000800 */
[----:B------:R-:W-:Y:S01]  /*4b20*/  @!PT LDS RZ, [RZ] ;  /* 0x00000000fffff984 */ /* 0x000fe20000000800 */
[----:B------:R2:W-:Y:S06]  /*4b30*/  MEMBAR.ALL.CTA ;  /* 0x0000000000007992 */ /* 0x0005ec0000008000 */
[----:B--2---:R-:W2:Y:S01]  /*4b40*/  FENCE.VIEW.ASYNC.S ;  /* 0x00000000000073c6 */ /* 0x004ea20000000000 */
[----:B------:R-:W-:Y:S04]  /*4b50*/  PRMT R0, RZ, 0x654, R0 ;  /* 0x00000654ff007816 */ /* 0x000fe80000000000 */
[----:B--2---:R2:W-:Y:S01]  /*4b60*/  SYNCS.ARRIVE.TRANS64.RED.A1T0 RZ, [R0+URZ], RZ ;  /* 0x000000ff00ff79a7 */ /* 0x0045e200081004ff */
[----:B---3--:R-:W-:Y:S11]  /*4b70*/  LOP3.LUT P3, RZ, R22, 0x1, RZ, 0xc0, !PT ;  /* 0x0000000116ff7812 */ /* 0x008ff6000786c0ff */
[----:B------:R-:W-:Y:S02]  /*4b80*/  @!UPT UIADD3 URZ, UPT, UPT, URZ, URZ, URZ ;  /* 0x000000fffffff290 */ /* 0x000fe4000fffe0ff */
[----:B------:R-:W-:Y:S02]  /*4b90*/  @P3 MOV R11, R20 ;  /* 0x00000014000b3202 */ /* 0x000fe40000000f00 */
[----:B------:R-:W-:Y:S01]  /*4ba0*/  @P3 LOP3.LUT R10, R21, 0xffff, RZ, 0xc0, !PT ;  /* 0x0000ffff150a3812 */ /* 0x000fe200078ec0ff */
[----:B--2---:R-:W-:Y:S06]  /*4bb0*/  @!P0 BRA `(.L_x_94) ;  /* 0x0000000000a48947 */ /* 0x004fec0003800000 */
[-C--:B-1----:R-:W-:Y:S01]  /*4bc0*/  IMAD.HI.U32 R0, R19, R7.reuse, RZ ;  /* 0x0000000713007227 */ /* 0x082fe200078e00ff */
[----:B------:R-:W-:Y:S02]  /*4bd0*/  ISETP.NE.AND P0, PT, R6, 0x1, PT ;  /* 0x000000010600780c */ /* 0x000fe40003f05270 */
[----:B------:R-:W-:Y:S01]  /*4be0*/  ISETP.NE.AND P2, PT, R37, 0x1, PT ;  /* 0x000000012500780c */ /* 0x000fe20003f45270 */
[----:B----4-:R-:W-:Y:S01]  /*4bf0*/  IMAD.HI.U32 R9, R24, R16, RZ ;  /* 0x0000001018097227 */ /* 0x010fe200078e00ff */
[----:B------:R-:W-:Y:S02]  /*4c00*/  SHF.R.U32.HI R0, RZ, R18, R0 ;  /* 0x00000012ff007219 */ /* 0x000fe40000011600 */
[----:B------:R-:W-:Y:S01]  /*4c10*/  ISETP.NE.AND P4, PT, R3, 0x1, PT ;  /* 0x000000010300780c */ /* 0x000fe20003f85270 */
[----:B------:R-:W-:Y:S01]  /*4c20*/  IMAD.HI.U32 R13, R10, R7, RZ ;  /* 0x000000070a0d7227 */ /* 0x000fe200078e00ff */
[----:B------:R-:W-:Y:S02]  /*4c30*/  SHF.R.U32.HI R9, RZ, R17, R9 ;  /* 0x00000011ff097219 */ /* 0x000fe40000011609 */
[----:B------:R-:W-:Y:S01]  /*4c40*/  SEL R0, R19, R0, !P0 ;  /* 0x0000000013007207 */ /* 0x000fe20004000000 */
[----:B------:R-:W-:Y:S01]  /*4c50*/  IMAD.HI.U32 R12, R11, R16, RZ ;  /* 0x000000100b0c7227 */ /* 0x000fe200078e00ff */
[----:B------:R-:W-:Y:S03]  /*4c60*/  SEL R9, R24, R9, !P4 ;  /* 0x0000000918097207 */ /* 0x000fe60006000000 */
[-C--:B------:R-:W-:Y:S01]  /*4c70*/  IMAD.HI.U32 R8, R0, R4.reuse, RZ ;  /* 0x0000000400087227 */ /* 0x080fe200078e00ff */
[----:B------:R-:W-:Y:S03]  /*4c80*/  SHF.R.U32.HI R12, RZ, R17, R12 ;  /* 0x00000011ff0c7219 */ /* 0x000fe6000001160c */
[----:B------:R-:W-:Y:S01]  /*4c90*/  IMAD.HI.U32 R2, R9, R4, RZ ;  /* 0x0000000409027227 */ /* 0x000fe200078e00ff */
[-C--:B------:R-:W-:Y:S02]  /*4ca0*/  @P2 SHF.R.U32.HI R0, RZ, R5.reuse, R8 ;  /* 0x00000005ff002219 */ /* 0x080fe40000011608 */
[----:B------:R-:W-:Y:S02]  /*4cb0*/  SHF.R.U32.HI R8, RZ, R18, R13 ;  /* 0x00000012ff087219 */ /* 0x000fe4000001160d */
[----:B------:R-:W-:Y:S01]  /*4cc0*/  @P2 SHF.R.U32.HI R9, RZ, R5, R2 ;  /* 0x00000005ff092219 */ /* 0x000fe20000011602 */
[----:B------:R-:W-:Y:S01]  /*4cd0*/  IMAD R0, R37, R0, RZ ;  /* 0x0000000025007224 */ /* 0x000fe200078e02ff */
[----:B------:R-:W-:Y:S02]  /*4ce0*/  SEL R8, R10, R8, !P0 ;  /* 0x000000080a087207 */ /* 0x000fe40004000000 */
[----:B------:R-:W-:Y:S01]  /*4cf0*/  SEL R2, R11, R12, !P4 ;  /* 0x0000000c0b027207 */ /* 0x000fe20006000000 */
[C---:B------:R-:W-:Y:S01]  /*4d00*/  IMAD R12, R37.reuse, R9, RZ ;  /* 0x00000009250c7224 */ /* 0x040fe200078e02ff */
[C---:B------:R-:W-:Y:S01]  /*4d10*/  ISETP.GE.AND P0, PT, R8.reuse, R0, PT ;  /* 0x000000000800720c */ /* 0x040fe20003f06270 */
[----:B------:R-:W-:Y:S03]  /*4d20*/  IMAD.HI.U32 R0, R8, R4, RZ ;  /* 0x0000000408007227 */ /* 0x000fe600078e00ff */
[----:B------:R-:W-:Y:S02]  /*4d30*/  ISETP.GE.OR P0, PT, R2, R12, P0 ;  /* 0x0000000c0200720c */ /* 0x000fe40000706670 */
[-C--:B------:R-:W-:Y:S04]  /*4d40*/  SHF.R.U32.HI R0, RZ, R5.reuse, R0 ;  /* 0x00000005ff007219 */ /* 0x080fe80000011600 */
[----:B------:R-:W-:Y:S05]  /*4d50*/  SEL R13, R8, R0, !P2 ;  /* 0x00000000080d7207 */ /* 0x000fea0005000000 */
[----:B------:R-:W-:Y:S02]  /*4d60*/  IMAD.MOV R12, RZ, RZ, -R13 ;  /* 0x000000ffff0c7224 */ /* 0x000fe400078e0a0d */
[C---:B------:R-:W-:Y:S04]  /*4d70*/  @!P0 IMAD.HI.U32 R0, R2.reuse, R4, RZ ;  /* 0x0000000402008227 */ /* 0x040fe800078e00ff */
[----:B------:R-:W-:Y:S01]  /*4d80*/  IMAD R12, R37, R12, R8 ;  /* 0x0000000c250c7224 */ /* 0x000fe200078e0208 */
[----:B------:R-:W-:Y:S04]  /*4d90*/  @!P0 SHF.R.U32.HI R0, RZ, R5, R0 ;  /* 0x00000005ff008219 */ /* 0x000fe80000011600 */
[----:B------:R-:W-:Y:S04]  /*4da0*/  @!P0 SEL R0, R2, R0, !P2 ;  /* 0x0000000002008207 */ /* 0x000fe80005000000 */
[----:B------:R-:W-:Y:S01]  /*4db0*/  @!P0 IADD3 R13, PT, PT, R13, -R0, RZ ;  /* 0x800000000d0d8210 */ /* 0x000fe20007ffe0ff */
[----:B------:R-:W-:Y:S01]  /*4dc0*/  @!P0 IMAD R0, R9, R12, R0 ;  /* 0x0000000c09008224 */ /* 0x000fe200078e0200 */
[----:B------:R-:W-:Y:S01]  /*4dd0*/  IADD3 R9, PT, PT, -R8, RZ, RZ ;  /* 0x000000ff08097210 */ /* 0x000fe20007ffe1ff */
[--C-:B------:R-:W-:Y:S02]  /*4de0*/  IMAD.MOV R12, RZ, RZ, -R2.reuse ;  /* 0x000000ffff0c7224 */ /* 0x100fe400078e0a02 */
[----:B------:R-:W-:Y:S02]  /*4df0*/  @!P0 IMAD R8, R13, R37, R2 ;  /* 0x000000250d088224 */ /* 0x000fe400078e0202 */
[----:B------:R-:W-:Y:S02]  /*4e00*/  @!P0 IMAD.MOV.U32 R2, RZ, RZ, R0 ;  /* 0x000000ffff028224 */ /* 0x000fe400078e0000 */
[----:B------:R-:W-:Y:S02]  /*4e10*/  IMAD R11, R3, R12, R11 ;  /* 0x0000000c030b7224 */ /* 0x000fe400078e020b */
[----:B------:R-:W-:Y:S02]  /*4e20*/  IMAD R10, R6, R9, R10 ;  /* 0x00000009060a7224 */ /* 0x000fe400078e020a */
[----:B------:R-:W-:Y:S02]  /*4e30*/  IMAD R11, R2, R3, R11 ;  /* 0x00000003020b7224 */ /* 0x000fe400078e020b */
[----:B------:R-:W-:Y:S02]  /*4e40*/  IMAD R10, R8, R6, R10 ;  /* 0x00000006080a7224 */ /* 0x000fe400078e020a */
.L_x_94:
[----:B------:R-:W-:Y:S05]  /*4e50*/  BRA.U UP1, `(.L_x_95) ;  /* 0x0000000101107547 */ /* 0x000fea000b800000 */
[----:B------:R-:W-:Y:S04]  /*4e60*/  MOV R2, UR6 ;  /* 0x0000000600027c02 */ /* 0x000fe80008000f00 */
[----:B------:R-:W-:Y:S04]  /*4e70*/  SHF.L.U32 R2, R2, 0x1f, RZ ;  /* 0x0000001f02027819 */ /* 0x000fe800000006ff */
[----:B------:R-:W2:Y:S02]  /*4e80*/  SYNCS.PHASECHK.TRANS64.TRYWAIT P0, [UR7+0x1f8], R2 ;  /* 0x0001f802ff0075a7 */ /* 0x000ea40008001107 */
[----:B--2---:R-:W-:Y:S05]  /*4e90*/  @!P0 BRA `(.L_x_96) ;  /* 0x0000004c00dc8947 */ /* 0x004fea0003800000 */
.L_x_95:
[----:B------:R-:W-:Y:S02]  /*4ea0*/  R2UR UR27, R15 ;  /* 0x000000000f1b72ca */ /* 0x000fe400000e0000 */
[----:B------:R-:W-:Y:S02]  /*4eb0*/  R2UR UR26, R14 ;  /* 0x000000000e1a72ca */ /* 0x000fe400000e0000 */
[----:B------:R-:W-:Y:S02]  /*4ec0*/  ISETP.NE.U32.AND P2, PT, RZ, UR4, PT ;  /* 0x00000004ff007c0c */ /* 0x000fe4000bf45070 */
[----:B------:R-:W-:Y:S02]  /*4ed0*/  SHF.L.U32 R14, R29, 0x1f, RZ ;  /* 0x0000001f1d0e7819 */ /* 0x000fe400000006ff */
[----:B------:R-:W-:Y:S05]  /*4ee0*/  ISETP.NE.AND.EX P2, PT, RZ, UR5, PT, P2 ;  /* 0x00000005ff007c0c */ /* 0x000fea000bf45320 */
[----:B------:R-:W-:Y:S02]  /*4ef0*/  USHF.L.U32 UR27, UR27, 0x7, URZ ;  /* 0x000000071b1b7899 */ /* 0x000fe400080006ff */
[----:B------:R-:W-:Y:S01]  /*4f00*/  UIMAD UR26, UR26, 0x60, URZ ;  /* 0x000000601a1a78a4 */ /* 0x000fe2000f8e02ff */
[----:B------:R-:W-:Y:S11]  /*4f10*/  BRA.U !UP3, `(.L_x_97) ;  /* 0x000000010b347547 */ /* 0x000ff6000b800000 */
[----:B------:R-:W-:Y:S01]  /*4f20*/  UPLOP3.LUT UP0, UPT, UPT, UPT, UP2, 0x80, 0x8 ;  /* 0x000000000008789c */ /* 0x000fe20003f0f020 */
[----:B--2---:R-:W-:Y:S02]  /*4f30*/  HFMA2 R0, -RZ, RZ, 0, 5.9604644775390625e-08 ;  /* 0x00000001ff007431 */ /* 0x004fe400000001ff */
[----:B------:R-:W-:Y:S03]  /*4f40*/  IMAD.MOV.U32 R88, RZ, RZ, 0x1 ;  /* 0x00000001ff587424 */ /* 0x000fe600078e00ff */
[----:B------:R-:W-:Y:S05]  /*4f50*/  PLOP3.LUT P0, PT, PT, PT, UP0, 0x80, 0x8 ;  /* 0x000000000008781c */ /* 0x000fea0003f0f008 */
[----:B------:R-:W2:Y:S01]  /*4f60*/  @UP0 LDCU.64 UR10, c[0x0][0x888] ;  /* 0x00011100ff0a07ac */ /* 0x000ea20008000a00 */
[----:B------:R-:W-:Y:S07]  /*4f70*/  @UP0 UIMAD UR8, UR36, UR4, URZ ;  /* 0x00000004240802a4 */ /* 0x000fee000f8e02ff */
[----:B------:R-:W-:Y:S01]  /*4f80*/  @!P0 PRMT R88, R0, 0x7610, R88 ;  /* 0x0000761000588816 */ /* 0x000fe20000000058 */
[----:B--2---:R-:W-:Y:S03]  /*4f90*/  @UP0 UIMAD.WIDE UR10, UR8, 0x4, UR10 ;  /* 0x00000004080a08a5 */ /* 0x004fe6000f8e020a */
[----:B------:R-:W2:Y:S03]  /*4fa0*/  @!UP0 LDCU UR8, c[0x0][0x880] ;  /* 0x00011000ff0887ac */ /* 0x000ea60008000800 */
[----:B------:R-:W-:Y:S01]  /*4fb0*/  IMAD.U32 R8, RZ, RZ, UR10 ;  /* 0x0000000aff087e24 */ /* 0x000fe2000f8e00ff */
[----:B------:R-:W-:Y:S05]  /*4fc0*/  MOV R9, UR11 ;  /* 0x0000000b00097c02 */ /* 0x000fea0008000f00 */
[----:B-----5:R3:W5:Y:S02]  /*4fd0*/  @P0 LDG.E R49, desc[UR46][R8.64] ;  /* 0x0000002e08310981 */ /* 0x020764000c1e1900 */
[----:B--23--:R-:W-:Y:S07]  /*4fe0*/  @!P0 IMAD.U32 R49, RZ, RZ, UR8 ;  /* 0x00000008ff318e24 */ /* 0x00cfee000f8e00ff */
.L_x_97:
[----:B-----5:R-:W-:Y:S01]  /*4ff0*/  @!P2 FSETP.EQ.AND P0, PT, R49, RZ, PT ;  /* 0x000000ff3100a20b */ /* 0x020fe20003f02000 */
[----:B------:R-:W-:Y:S01]  /*5000*/  @!UPT UIADD3 URZ, UPT, UPT, URZ, URZ, URZ ;  /* 0x000000fffffff290 */ /* 0x000fe2000fffe0ff */
[----:B------:R-:W-:Y:S11]  /*5010*/  @!P2 BRA `(.L_x_98) ;  /* 0x000000000014a947 */ /* 0x000ff60003800000 */
[----:B------:R-:W-:Y:S02]  /*5020*/  LOP3.LUT P2, RZ, R88, 0xff, RZ, 0xc0, !PT ;  /* 0x000000ff58ff7812 */ /* 0x000fe4000784c0ff */
[----:B------:R-:W-:Y:S04]  /*5030*/  PLOP3.LUT P0, PT, PT, PT, UP0, 0x80, 0x8 ;  /* 0x000000000008781c */ /* 0x000fe80003f0f008 */
[----:B------:R-:W-:Y:S07]  /*5040*/  PLOP3.LUT P0, PT, P0, PT, PT, 0x8, 0x80 ;  /* 0x000000000080781c */ /* 0x000fee000070e170 */
[----:B------:R-:W-:Y:S11]  /*5050*/  @P2 FSETP.EQ.AND P0, PT, R49, RZ, PT ;  /* 0x000000ff3100220b */ /* 0x000ff60003f02000 */
[----:B------:R-:W-:Y:S02]  /*5060*/  @!UPT UIADD3 URZ, UPT, UPT, URZ, URZ, URZ ;  /* 0x000000fffffff290 */ /* 0x000fe4000fffe0ff */
.L_x_98:
[----:B------:R-:W3:Y:S01]  /*5070*/  SYNCS.PHASECHK.TRANS64.TRYWAIT P2, [UR7+0x1d8], R14 ;  /* 0x0001d80eff0075a7 */ /* 0x000ee20008041107 */
[----:B------:R-:W-:Y:S04]  /*5080*/  ELECT P4, URZ, PT ;  /* 0x0000000000ff782f */ /* 0x000fe80003880000 */
[----:B------:R-:W-:Y:S11]  /*5090*/  PLOP3.LUT P4, PT, P0, P4, PT, 0xf2, 0x2f ;  /* 0x00000000002f781c */ /* 0x000ff60000789e72 */
[----:B------:R-:W-:Y:S02]  /*50a0*/  @!UPT UIADD3 URZ, UPT, UPT, URZ, URZ, URZ ;  /* 0x000000fffffff290 */ /* 0x000fe4000fffe0ff */
[----:B-1----:R-:W-:Y:S05]  /*50b0*/  @!P4 IADD3 R8, P0, PT, R30, 0x580, RZ ;  /* 0x000005801e08c810 */ /* 0x002fea0007f1e0ff */
[----:B--2---:R-:W-:Y:S01]  /*50c0*/  @!P4 IMAD.X R2, RZ, RZ, R31, P0 ;  /* 0x000000ffff02c224 */ /* 0x004fe200000e061f */
[----:B---3--:R-:W-:Y:S07]  /*50d0*/  @!P2 BRA `(.L_x_99) ;  /* 0x0000004c0064a947 */ /* 0x008fee0003800000 */
.L_x_225:
[----:B------:R-:W-:Y:S01]  /*50e0*/  @!P4 R2UR UR8, R2 ;  /* 0x000000000208c2ca */ /* 0x000fe200000e0000 */
[----:B------:R-:W-:Y:S01]  /*50f0*/  VOTEU.ALL UP1, P4 ;  /* 0x0000000000ff7886 */ /* 0x000fe20002020000 */
[----:B------:R-:W-:Y:S01]  /*5100*/  @!P4 R2UR UR9, R8 ;  /* 0x000000000809c2ca */ /* 0x000fe200000e0000 */
[----:B-1----:R-:W-:Y:S01]  /*5110*/  @!P4 IMAD.MOV.U32 R0, RZ, RZ, 0x2000 ;  /* 0x00002000ff00c424 */ /* 0x002fe200078e00ff */
[----:B------:R-:W-:Y:S01]  /*5120*/  UMOV UR10, 0x0 ;  /* 0x00000000000a7882 */ /* 0x000fe20000000000 */
[----:B------:R-:W-:Y:S01]  /*5130*/  UMOV UR11, 0x10000000 ;  /* 0x10000000000b7882 */ /* 0x000fe20000000000 */
[----:B------:R-:W-:Y:S01]  /*5140*/  @!UP1 UIADD3 UR24, UPT, UPT, UR7, 0x400, URZ ;  /* 0x0000040007189890 */ /* 0x000fe2000fffe0ff */
[----:B------:R-:W-:Y:S01]  /*5150*/  VOTEU.ALL UP1, P4 ;  /* 0x0000000000ff7886 */ /* 0x000fe20002020000 */
[----:B------:R-:W-:Y:S05]  /*5160*/  UMOV UR28, UR36 ;  /* 0x00000024001c7c82 */ /* 0x000fea0008000000 */
[----:B------:R-:W-:Y:S01]  /*5170*/  IMAD.U32 R9, RZ, RZ, UR8 ;  /* 0x00000008ff097e24 */ /* 0x000fe2000f8e00ff */
[----:B------:R-:W-:Y:S01]  /*5180*/  UPRMT UR8, UR37, 0x654, UR25 ;  /* 0x0000065425087896 */ /* 0x000fe20008000019 */
[----:B------:R-:W-:Y:S03]  /*5190*/  IMAD.U32 R8, RZ, RZ, UR9 ;  /* 0x00000009ff087e24 */ /* 0x000fe6000f8e00ff */
[----:B------:R-:W-:Y:S02]  /*51a0*/  @!P4 R2UR UR15, R9 ;  /* 0x00000000090fc2ca */ /* 0x000fe400000e0000 */
[----:B------:R-:W-:Y:S02]  /*51b0*/  @!P4 R2UR UR14, R8 ;  /* 0x00000000080ec2ca */ /* 0x000fe400000e0000 */
[----:B------:R-:W-:Y:S05]  /*51c0*/  @!P4 IADD3 R8, P0, PT, R30, 0x580, RZ ;  /* 0x000005801e08c810 */ /* 0x000fea0007f1e0ff */
[----:B------:R-:W-:Y:S06]  /*51d0*/  @!P4 IMAD.X R2, RZ, RZ, R31, P0 ;  /* 0x000000ffff02c224 */ /* 0x000fec00000e061f */
[----:B------:R1:W-:Y:S01]  /*51e0*/  @!UP1 UTMALDG.3D [UR24], [UR14], desc[UR10] ;  /* 0x00000a180e0095b4 */ /* 0x0003e20008011000 */
[----:B------:R1:W-:Y:S01]  /*51f0*/  @!P4 SYNCS.ARRIVE.TRANS64.RED.A0TR RZ, [UR7+0x1c0], R0 ;  /* 0x0001c000ffffc9a7 */ /* 0x0003e20008300407 */
[----:B------:R-:W-:Y:S01]  /*5200*/  SYNCS.ARRIVE.TRANS64.RED.A1T0 RZ, [UR8], RZ ;  /* 0x000000ffffff79a7 */ /* 0x000fe20008100408 */
[----:B------:R-:W2:Y:S02]  /*5210*/  SYNCS.PHASECHK.TRANS64.TRYWAIT P2, [UR7+0x1e0], R14 ;  /* 0x0001e00eff0075a7 */ /* 0x000ea40008041107 */
[----:B-12---:R-:W-:Y:S05]  /*5220*/  @!P2 BRA `(.L_x_100) ;  /* 0x0000004c0028a947 */ /* 0x006fea0003800000 */
.L_x_227:
[----:B------:R-:W2:Y:S01]  /*5230*/  LDC.64 R12, c[0x0][0xb18] ;  /* 0x0002c600ff0c7b82 */ /* 0x000ea20000000a00 */
[----:B------:R-:W-:Y:S01]  /*5240*/  @!P4 R2UR UR8, R2 ;  /* 0x000000000208c2ca */ /* 0x000fe200000e0000 */
[----:B------:R-:W-:Y:S01]  /*5250*/  VOTEU.ALL UP1, P4 ;  /* 0x0000000000ff7886 */ /* 0x000fe20002020000 */
[----:B------:R-:W-:Y:S01]  /*5260*/  @!P4 R2UR UR9, R8 ;  /* 0x000000000809c2ca */ /* 0x000fe200000e0000 */
[----:B-1----:R-:W-:Y:S01]  /*5270*/  @!P4 IMAD.MOV.U32 R0, RZ, RZ, 0x2000 ;  /* 0x00002000ff00c424 */ /* 0x002fe200078e00ff */
[----:B------:R-:W-:Y:S03]  /*5280*/  UMOV UR10, 0x0 ;  /* 0x00000000000a7882 */ /* 0x000fe60000000000 */
[----:B------:R-:W1:Y:S01]  /*5290*/  @!P1 LDC R2, c[0x0][0xb0c] ;  /* 0x0002c300ff029b82 */ /* 0x000e620000000800 */
[----:B------:R-:W-:Y:S01]  /*52a0*/  @!UP1 UIADD3 UR18, UPT, UPT, UR26, 0x20, URZ ;  /* 0x000000201a129890 */ /* 0x000fe2000fffe0ff */
[----:B------:R-:W-:Y:S01]  /*52b0*/  @P3 SHF.R.U32.HI R26, RZ, 0x10, R21 ;  /* 0x00000010ff1a3819 */ /* 0x000fe20000011615 */
[----:B------:R-:W-:Y:S01]  /*52c0*/  @!UP1 UIADD3 UR16, UPT, UPT, UR7, 0x2400, URZ ;  /* 0x0000240007109890 */ /* 0x000fe2000fffe0ff */
[----:B------:R-:W-:Y:S01]  /*52d0*/  VIADD R28, R28, 0x1 ;  /* 0x000000011c1c7836 */ /* 0x000fe20000000000 */
[----:B------:R-:W-:Y:S01]  /*52e0*/  VOTEU.ALL UP1, P4 ;  /* 0x0000000000ff7886 */ /* 0x000fe20002020000 */
[----:B------:R-:W-:Y:S01]  /*52f0*/  UMOV UR11, 0x10000000 ;  /* 0x10000000000b7882 */ /* 0x000fe20000000000 */
[----:B------:R-:W-:Y:S01]  /*5300*/  UMOV UR19, UR27 ;  /* 0x0000001b00137c82 */ /* 0x000fe20008000000 */
[----:B------:R-:W-:Y:S01]  /*5310*/  IMAD.U32 R9, RZ, RZ, UR8 ;  /* 0x00000008ff097e24 */ /* 0x000fe2000f8e00ff */
[----:B------:R-:W-:Y:S01]  /*5320*/  UMOV UR20, UR36 ;  /* 0x0000002400147c82 */ /* 0x000fe20008000000 */
[----:B------:R-:W-:Y:S01]  /*5330*/  IMAD.U32 R8, RZ, RZ, UR9 ;  /* 0x00000009ff087e24 */ /* 0x000fe2000f8e00ff */
[----:B------:R-:W-:Y:S02]  /*5340*/  UPRMT UR8, UR37, 0x654, UR17 ;  /* 0x0000065425087896 */ /* 0x000fe40008000011 */
[----:B------:R-:W-:Y:S02]  /*5350*/  @!P4 R2UR UR15, R9 ;  /* 0x00000000090fc2ca */ /* 0x000fe400000e0000 */
[----:B------:R-:W-:Y:S02]  /*5360*/  @!P4 R2UR UR14, R8 ;  /* 0x00000000080ec2ca */ /* 0x000fe400000e0000 */
[----:B------:R-:W3:Y:S11]  /*5370*/  LDC.64 R8, c[0x0][0xb10] ;  /* 0x0002c400ff087b82 */ /* 0x000ef60000000a00 */
[----:B------:R1:W-:Y:S01]  /*5380*/  @!UP1 UTMALDG.3D [UR16], [UR14], desc[UR10] ;  /* 0x00000a100e0095b4 */ /* 0x0003e20008011000 */
[----:B------:R5:W-:Y:S01]  /*5390*/  @!P4 SYNCS.ARRIVE.TRANS64.RED.A0TR RZ, [UR7+0x1c8], R0 ;  /* 0x0001c800ffffc9a7 */ /* 0x000be20008300407 */
[C---:B---3--:R-:W-:Y:S01]  /*53a0*/  @!P1 IMAD.HI.U32 R8, R11.reuse, R8, RZ ;  /* 0x000000080b089227 */ /* 0x048fe200078e00ff */
[----:B--2---:R-:W-:Y:S02]  /*53b0*/  @!P1 ISETP.NE.AND P0, PT, R12, 0x1, PT ;  /* 0x000000010c00980c */ /* 0x004fe40003f05270 */
[----:B-1----:R-:W-:Y:S01]  /*53c0*/  @!P1 ISETP.NE.AND P2, PT, R2, 0x1, PT ;  /* 0x000000010200980c */ /* 0x002fe20003f45270 */
[----:B------:R-:W-:Y:S01]  /*53d0*/  SYNCS.ARRIVE.TRANS64.RED.A1T0 RZ, [UR8], RZ ;  /* 0x000000ffffff79a7 */ /* 0x000fe20008100408 */
[C---:B------:R-:W-:Y:S01]  /*53e0*/  @!P1 IMAD.HI.U32 R13, R10.reuse, R13, RZ ;  /* 0x0000000d0a0d9227 */ /* 0x040fe200078e00ff */
[----:B------:R-:W-:Y:S04]  /*53f0*/  @!P1 SHF.R.U32.HI R8, RZ, R9, R8 ;  /* 0x00000009ff089219 */ /* 0x000fe80000011608 */
[----:B------:R-:W-:Y:S01]  /*5400*/  @!P1 SEL R8, R11, R8, !P2 ;  /* 0x000000080b089207 */ /* 0x000fe20005000000 */
[----:B------:R-:W1:Y:S01]  /*5410*/  SYNCS.PHASECHK.TRANS64.TRYWAIT P5, [UR7+0x1e8], R14 ;  /* 0x0001e80eff0075a7 */ /* 0x000e6200080a1107 */
[----:B-----5:R-:W2:Y:S02]  /*5420*/  @!P1 LDC R0, c[0x0][0xb20] ;  /* 0x0002c800ff009b82 */ /* 0x020ea40000000800 */
[----:B--2---:R-:W-:Y:S04]  /*5430*/  @!P1 SHF.R.U32.HI R0, RZ, R0, R13 ;  /* 0x00000000ff009219 */ /* 0x004fe8000001160d */
[----:B------:R-:W-:Y:S05]  /*5440*/  @!P1 SEL R9, R10, R0, !P0 ;  /* 0x000000000a099207 */ /* 0x000fea0004000000 */
[----:B------:R-:W-:Y:S02]  /*5450*/  @!P1 IMAD.IADD R0, R9, 0x1, -R8 ;  /* 0x0000000109009824 */ /* 0x000fe400078e0a08 */
[----:B------:R-:W-:Y:S02]  /*5460*/  @!P1 IMAD.IADD R8, R8, 0x1, -R9 ;  /* 0x0000000108089824 */ /* 0x000fe400078e0a09 */
[----:B------:R-:W-:Y:S02]  /*5470*/  @!P1 IMAD R11, R0, R2, R11 ;  /* 0x00000002000b9224 */ /* 0x000fe400078e020b */
[----:B------:R-:W-:Y:S01]  /*5480*/  @!P1 IMAD R10, R8, R12, R10 ;  /* 0x0000000c080a9224 */ /* 0x000fe200078e020a */
[----:B-1----:R-:W-:Y:S06]  /*5490*/  @!P5 BRA `(.L_x_101) ;  /* 0x0000004800a4d947 */ /* 0x002fec0003800000 */
.L_x_229:
[----:B------:R-:W-:Y:S01]  /*54a0*/  @!P4 IADD3 R2, P0, PT, R30, 0x580, RZ ;  /* 0x000005801e02c810 */ /* 0x000fe20007f1e0ff */
[----:B------:R-:W-:Y:S01]  /*54b0*/  VOTEU.ALL UP1, P4 ;  /* 0x0000000000ff7886 */ /* 0x000fe20002020000 */
[----:B------:R-:W-:Y:S01]  /*54c0*/  UMOV UR18, 0x0 ;  /* 0x0000000000127882 */ /* 0x000fe20000000000 */
[----:B------:R-:W-:Y:S01]  /*54d0*/  UMOV UR19, 0x10000000 ;  /* 0x1000000000137882 */ /* 0x000fe20000000000 */
[----:B------:R-:W-:Y:S01]  /*54e0*/  @!P4 R2UR UR9, R2 ;  /* 0x000000000209c2ca */ /* 0x000fe200000e0000 */
[----:B-1----:R-:W-:Y:S01]  /*54f0*/  @!P4 IMAD.X R0, RZ, RZ, R31, P0 ;  /* 0x000000ffff00c224 */ /* 0x002fe200000e061f */
[----:B------:R-:W-:Y:S01]  /*5500*/  @!UP1 UIADD3 UR10, UPT, UPT, UR26, 0x40, URZ ;  /* 0x000000401a0a9890 */ /* 0x000fe2000fffe0ff */
[----:B------:R-:W-:Y:S01]  /*5510*/  ISETP.NE.AND P0, PT, R28, 0x2, PT ;  /* 0x000000021c00780c */ /* 0x000fe20003f05270 */
[----:B------:R-:W-:Y:S01]  /*5520*/  UMOV UR11, UR27 ;  /* 0x0000001b000b7c82 */ /* 0x000fe20008000000 */
[----:B------:R-:W-:Y:S01]  /*5530*/  UMOV UR12, UR36 ;  /* 0x00000024000c7c82 */ /* 0x000fe20008000000 */
[----:B------:R-:W-:Y:S01]  /*5540*/  @!P4 R2UR UR8, R0 ;  /* 0x000000000008c2ca */ /* 0x000fe200000e0000 */
[----:B------:R-:W-:Y:S01]  /*5550*/  IMAD.IADD R14, R10, 0x1, R86 ;  /* 0x000000010a0e7824 */ /* 0x000fe200078e0256 */
[----:B------:R-:W-:Y:S01]  /*5560*/  @P3 R2UR UR36, R26 ;  /* 0x000000001a2432ca */ /* 0x000fe200000e0000 */
[----:B------:R-:W-:Y:S01]  /*5570*/  IMAD.IADD R15, R11, 0x1, R87 ;  /* 0x000000010b0f7824 */ /* 0x000fe200078e0257 */
[----:B------:R-:W-:Y:S02]  /*5580*/  SEL R0, RZ, 0x1, P0 ;  /* 0x00000001ff007807 */ /* 0x000fe40000000000 */
[----:B------:R-:W-:Y:S01]  /*5590*/  LOP3.LUT R29, R29, 0x1, RZ, 0x3c, !PT ;  /* 0x000000011d1d7812 */ /* 0x000fe200078e3cff */
[----:B------:R-:W-:Y:S01]  /*55a0*/  IMAD.U32 R8, RZ, RZ, UR9 ;  /* 0x00000009ff087e24 */ /* 0x000fe2000f8e00ff */
[----:B------:R-:W-:Y:S01]  /*55b0*/  @!UP1 UIADD3 UR9, UPT, UPT, UR7, 0x1d0, URZ ;  /* 0x000001d007099890 */ /* 0x000fe2000fffe0ff */
[----:B------:R-:W-:Y:S02]  /*55c0*/  LOP3.LUT R27, R27, R0, RZ, 0x3c, !PT ;  /* 0x000000001b1b7212 */ /* 0x000fe400078e3cff */
[----:B------:R-:W-:Y:S02]  /*55d0*/  SEL R28, R28, RZ, P0 ;  /* 0x000000ff1c1c7207 */ /* 0x000fe40000000000 */
[----:B------:R-:W-:Y:S01]  /*55e0*/  IMAD.U32 R9, RZ, RZ, UR8 ;  /* 0x00000008ff097e24 */ /* 0x000fe2000f8e00ff */
[----:B------:R-:W-:Y:S01]  /*55f0*/  @!P4 R2UR UR14, R8 ;  /* 0x00000000080ec2ca */ /* 0x000fe200000e0000 */
[----:B------:R-:W-:Y:S01]  /*5600*/  @!UP1 UIADD3 UR8, UPT, UPT, UR7, 0x4400, URZ ;  /* 0x0000440007089890 */ /* 0x000fe2000fffe0ff */
[----:B------:R-:W-:Y:S02]  /*5610*/  VOTEU.ALL UP1, P4 ;  /* 0x0000000000ff7886 */ /* 0x000fe40002020000 */
[----:B------:R-:W-:Y:S11]  /*5620*/  @!P4 R2UR UR15, R9 ;  /* 0x00000000090fc2ca */ /* 0x000ff600000e0000 */
[----:B------:R-:W-:Y:S02]  /*5630*/  @!UPT UIADD3 URZ, UPT, UPT, URZ, URZ, URZ ;  /* 0x000000fffffff290 */ /* 0x000fe4000fffe0ff */
[----:B------:R2:W-:Y:S01]  /*5640*/  @!UP1 UTMALDG.3D [UR8], [UR14], desc[UR18] ;  /* 0x000012080e0095b4 */ /* 0x0005e20008011000 */
[----:B------:R2:W-:Y:S01]  /*5650*/  @!P4 SYNCS.ARRIVE.TRANS64.RED.A0TR RZ, [UR7+0x1d0], R25 ;  /* 0x0001d019ffffc9a7 */ /* 0x0005e20008300407 */
[----:B------:R-:W-:Y:S01]  /*5660*/  UPLOP3.LUT UP1, UPT, UPT, UPT, UPT, 0x80, 0x8 ;  /* 0x000000000008789c */ /* 0x000fe20003f2f070 */
[----:B------:R-:W-:Y:S01]  /*5670*/  SYNCS.ARRIVE.TRANS64.RED.A1T0 RZ, [UR13], RZ ;  /* 0x000000ffffff79a7 */ /* 0x000fe2000810040d */
[----:B------:R-:W-:Y:S09]  /*5680*/  @P3 BRA `(.L_x_102) ;  /* 0xfffffff000f83947 */ /* 0x000ff2000383ffff */
[----:B------:R-:W-:-:S04]  /*5690*/  SHF.L.U32 R2, R29, 0x1f, RZ ;  /* 0x0000001f1d027819 */ /* 0x000fc800000006ff */
[----:B------:R-:W1:Y:S02]  /*56a0*/  SYNCS.PHASECHK.TRANS64.TRYWAIT P0, [UR7+0x1d8], R2 ;  /* 0x0001d802ff0075a7 */ /* 0x000e640008001107 */
[----:B-1----:R-:W-:Y:S05]  /*56b0*/  @!P0 BRA `(.L_x_103) ;  /* 0x0000004800348947 */ /* 0x002fea0003800000 */
.L_x_231:
[----:B------:R-:W3:Y:S02]  /*56c0*/  SYNCS.PHASECHK.TRANS64.TRYWAIT P0, [UR7+0x1e0], R2 ;  /* 0x0001e002ff0075a7 */ /* 0x000ee40008001107 */
[----:B---3--:R-:W-:Y:S05]  /*56d0*/  @!P0 BRA `(.L_x_104) ;  /* 0x0000004800448947 */ /* 0x008fea0003800000 */
.L_x_233:
[----:B-1----:R-:W-:-:S07]  /*56e0*/  MOV R0, UR7 ;  /* 0x0000000700007c02 */ /* 0x002fce0008000f00 */
.L_x_105:
[----:B-1----:R-:W-:-:S04]  /*56f0*/  SHF.L.U32 R2, R29, 0x1f, RZ ;  /* 0x0000001f1d027819 */ /* 0x002fc800000006ff */
[----:B------:R1:W3:Y:S03]  /*5700*/  SYNCS.PHASECHK.TRANS64.TRYWAIT P0, [R0+URZ+0x1e8], R2 ;  /* 0x0001e802000075a7 */ /* 0x0002e600080011ff */
[----:B---3--:R-:W-:Y:S05]  /*5710*/  @!P0 NANOSLEEP.SYNCS 0x989680 ;  /* 0x009896800000895d */ /* 0x008fea0003900000 */
[----:B------:R-:W3:Y:S02]  /*5720*/  @!P0 SYNCS.PHASECHK.TRANS64 P0, [R0+URZ+0x1e8], R2 ;  /* 0x0001e802000085a7 */ /* 0x000ee400080010ff */
[----:B--23--:R-:W-:Y:S05]  /*5730*/  @P0 EXIT ;  /* 0x000000000000094d */ /* 0x00cfea0003800000 */
[----:B------:R-:W-:Y:S05]  /*5740*/  BRA `(.L_x_105) ;  /* 0xfffffffc00e87947 */ /* 0x000fea000383ffff */
.L_x_92:
[----:B------:R-:W-:-:S06]  /*5750*/  UISETP.GE.AND UP1, UPT, UR8, 0x4, UPT ;  /* 0x000000040800788c */ /* 0x000fcc000bf26270 */
[----:B------:R-:W-:-:S13]  /*5760*/  PLOP3.LUT P0, PT, PT, PT, UP1, 0x80, 0x8 ;  /* 0x000000000008781c */ /* 0x000fda0003f0f018 */
[----:B------:R-:W-:Y:S05]  /*5770*/  @!P0 EXIT ;  /* 0x000000000000894d */ /* 0x000fea0003800000 */
[----:B------:R-:W-:Y:S01]  /*5780*/  BAR.SYNC.DEFER_BLOCKING 0x6, 0xa0 ;  /* 0x0182800000007b1d */ /* 0x000fe20000010000 */
[C---:B------:R-:W-:Y:S01]  /*5790*/  IMAD.SHL.U32 R2, R101.reuse, 0x20, RZ ;  /* 0x0000002065027824 */ /* 0x040fe200078e00ff */
[C---:B------:R-:W-:Y:S01]  /*57a0*/  SHF.L.U32 R36, R101.reuse, 0x10, RZ ;  /* 0x0000001065247819 */ /* 0x040fe200000006ff */
[C---:B------:R-:W-:Y:S01]  /*57b0*/  IMAD.SHL.U32 R100, R101.reuse, 0x4, RZ ;  /* 0x0000000465647824 */ /* 0x040fe200078e00ff */
[C---:B------:R-:W-:Y:S01]  /*57c0*/  LOP3.LUT R102, R101.reuse, 0x60, RZ, 0xc0, !PT ;  /* 0x0000006065667812 */ /* 0x040fe200078ec0ff */
[----:B------:R-:W-:Y:S01]  /*57d0*/  HFMA2 R97, -RZ, RZ, 0, 5.9604644775390625e-08 ;  /* 0x00000001ff617431 */ /* 0x000fe200000001ff */
[----:B------:R-:W-:Y:S02]  /*57e0*/  UMOV UR48, 0x400 ;  /* 0x0000040000307882 */ /* 0x000fe40000000000 */
[----:B------:R-:W1:Y:S01]  /*57f0*/  LDC R91, c[0x0][0x370] ;  /* 0x0000dc00ff5b7b82 */ /* 0x000e620000000800 */
[----:B------:R-:W-:Y:S01]  /*5800*/  ULEA UR48, UR37, UR48, 0x18 ;  /* 0x0000003025307291 */ /* 0x000fe2000f8ec0ff */
[----:B------:R-:W-:Y:S01]  /*5810*/  LOP3.LUT R3, R2, 0xc0, RZ, 0xc0, !PT ;  /* 0x000000c002037812 */ /* 0x000fe200078ec0ff */
[----:B------:R-:W-:Y:S01]  /*5820*/  HFMA2 R95, -RZ, RZ, 0, 0 ;  /* 0x00000000ff5f7431 */ /* 0x000fe200000001ff */
[----:B------:R-:W-:Y:S01]  /*5830*/  LOP3.LUT R99, R101, 0x2, RZ, 0xc0, !PT ;  /* 0x0000000265637812 */ /* 0x000fe200078ec0ff */
[----:B------:R-:W-:Y:S01]  /*5840*/  UIADD3 UR4, UPT, UPT, UR48, 0x400, URZ ;  /* 0x0000040030047890 */ /* 0x000fe2000fffe0ff */
[----:B------:R-:W-:Y:S01]  /*5850*/  LOP3.LUT R100, R3, 0x18, R100, 0xf8, !PT ;  /* 0x0000001803647812 */ /* 0x000fe200078ef864 */
[----:B------:R-:W-:Y:S01]  /*5860*/  IMAD.MOV.U32 R48, RZ, RZ, RZ ;  /* 0x000000ffff307224 */ /* 0x000fe200078e00ff */
[----:B------:R-:W2:Y:S01]  /*5870*/  LDC R43, c[0x0][0xb0c] ;  /* 0x0002c300ff2b7b82 */ /* 0x000ea20000000800 */
[----:B------:R-:W-:Y:S01]  /*5880*/  LOP3.LUT R36, R36, 0x600000, RZ, 0xc0, !PT ;  /* 0x0060000024247812 */ /* 0x000fe200078ec0ff */
[----:B------:R-:W-:Y:S01]  /*5890*/  IMAD.MOV.U32 R105, RZ, RZ, RZ ;  /* 0x000000ffff697224 */ /* 0x000fe200078e00ff */
[----:B------:R-:W-:Y:S01]  /*58a0*/  LOP3.LUT R100, R100, 0xf20, R2, 0xf8, !PT ;  /* 0x00000f2064647812 */ /* 0x000fe200078ef802 */
[----:B------:R-:W-:Y:S01]  /*58b0*/  IMAD.U32 R93, RZ, RZ, UR4 ;  /* 0x00000004ff5d7e24 */ /* 0x000fe2000f8e00ff */
[----:B------:R-:W-:Y:S01]  /*58c0*/  LOP3.LUT R101, R101, 0x4, RZ, 0xc0, !PT ;  /* 0x0000000465657812 */ /* 0x000fe200078ec0ff */
[----:B------:R-:W4:Y:S01]  /*58d0*/  LDCU.64 UR52, c[0x0][0x348] ;  /* 0x00006900ff3477ac */ /* 0x000f220008000a00 */
[----:B------:R-:W-:Y:S01]  /*58e0*/  MOV R96, RZ ;  /* 0x000000ff00607202 */ /* 0x000fe20000000f00 */
[----:B------:R-:W1:Y:S01]  /*58f0*/  LDC R89, c[0x0][0xb20] ;  /* 0x0002c800ff597b82 */ /* 0x000e620000000800 */
[----:B------:R-:W3:Y:S01]  /*5900*/  LDS R0, [UR48+0x2b0] ;  /* 0x0002b030ff007984 */ /* 0x000ee20008000800 */
[----:B------:R-:W-:Y:S01]  /*5910*/  IMAD R100, R100, 0x2, R93 ;  /* 0x0000000264647824 */ /* 0x000fe200078e025d */
[----:B------:R-:W1:Y:S03]  /*5920*/  LDCU.64 UR38, c[0x0][0x888] ;  /* 0x00011100ff2677ac */ /* 0x000e660008000a00 */
[--C-:B------:R-:W-:Y:S01]  /*5930*/  IMAD R99, R99, -0x10, R100.reuse ;  /* 0xfffffff063637824 */ /* 0x100fe200078e0264 */
[----:B------:R-:W1:Y:S01]  /*5940*/  LDCU.64 UR44, c[0x0][0x890] ;  /* 0x00011200ff2c77ac */ /* 0x000e620008000a00 */
[----:B------:R-:W1:Y:S01]  /*5950*/  LDC R42, c[0x0][0xb30] ;  /* 0x0002cc00ff2a7b82 */ /* 0x000e620000000800 */
[----:B------:R-:W-:Y:S01]  /*5960*/  IMAD R98, R101, -0x10, R100 ;  /* 0xfffffff065627824 */ /* 0x000fe200078e0264 */
[----:B------:R-:W-:Y:S01]  /*5970*/  UMOV UR50, URZ ;  /* 0x000000ff00327c82 */ /* 0x000fe20008000000 */
[----:B------:R-:W-:-:S05]  /*5980*/  UMOV UR49, URZ ;  /* 0x000000ff00317c82 */ /* 0x000fca0008000000 */
[----:B------:R-:W1:Y:S08]  /*5990*/  LDC.64 R84, c[0x0][0xb10] ;  /* 0x0002c400ff547b82 */ /* 0x000e700000000a00 */
[----:B------:R-:W1:Y:S08]  /*59a0*/  LDC.64 R40, c[0x0][0xb18] ;  /* 0x0002c600ff287b82 */ /* 0x000e700000000a00 */
[----:B------:R-:W1:Y:S08]  /*59b0*/  LDC.64 R38, c[0x0][0xb28] ;  /* 0x0002ca00ff267b82 */ /* 0x000e700000000a00 */
[----:B------:R-:W1:Y:S01]  /*59c0*/  LDC.64 R82, c[0x0][0x8b0] ;  /* 0x00022c00ff527b82 */ /* 0x000e620000000a00 */
[----:B---3--:R-:W-:-:S07]  /*59d0*/  IMAD.IADD R36, R0, 0x1, R36 ;  /* 0x0000000100247824 */ /* 0x008fce00078e0224 */
[----:B------:R-:W3:Y:S08]  /*59e0*/  LDC.64 R80, c[0x0][0x8a8] ;  /* 0x00022a00ff507b82 */ /* 0x000ef00000000a00 */
[----:B--2-4-:R-:W1:Y:S02]  /*59f0*/  LDC R90, c[0x0][0x374] ;  /* 0x0000dd00ff5a7b82 */ /* 0x014e640000000800 */
.L_x_142:
[----:B------:R-:W-:Y:S02]  /*5a00*/  LEA R0, R105, UR48, 0x3 ;  /* 0x0000003069007c11 */ /* 0x000fe4000f8e18ff */
[----:B------:R-:W-:Y:S02]  /*5a10*/  SHF.L.U32 R2, R95, 0x1f, RZ ;  /* 0x0000001f5f027819 */ /* 0x000fe400000006ff */
[----:B-1----:R-:W-:Y:S02]  /*5a20*/  LEA R16, R105, UR48, 0x4 ;  /* 0x0000003069107c11 */ /* 0x002fe4000f8e20ff */
[----:B------:R-:W2:Y:S02]  /*5a30*/  SYNCS.PHASECHK.TRANS64.TRYWAIT P0, [R0+URZ+0x200], R2 ;  /* 0x00020002000075a7 */ /* 0x000ea400080011ff */
[----:B--23--:R-:W-:Y:S05]  /*5a40*/  @!P0 BRA `(.L_x_106) ;  /* 0x0000004400808947 */ /* 0x00cfea0003800000 */
.L_x_234:
[----:B------:R-:W4:Y:S01]  /*5a50*/  LDC.64 R10, c[0x0][0xb10] ;  /* 0x0002c400ff0a7b82 */ /* 0x000f220000000a00 */
[----:B------:R-:W3:Y:S01]  /*5a60*/  LDS.128 R16, [R16+0x290] ;  /* 0x0002900010107984 */ /* 0x000ee20000000c00 */
[----:B-1----:R-:W-:Y:S01]  /*5a70*/  ISETP.NE.AND P1, PT, R42, 0x1, PT ;  /* 0x000000012a00780c */ /* 0x002fe20003f25270 */
[----:B--2---:R-:W-:Y:S01]  /*5a80*/  VIADD R0, R0, 0x210 ;  /* 0x0000021000007836 */ /* 0x004fe20000000000 */
[----:B------:R-:W-:Y:S04]  /*5a90*/  ISETP.GE.AND P0, PT, R37, 0x1, PT ;  /* 0x000000012500780c */ /* 0x000fe80003f06270 */
[----:B------:R-:W1:Y:S01]  /*5aa0*/  LDC.64 R8, c[0x0][0xb18] ;  /* 0x0002c600ff087b82 */ /* 0x000e620000000a00 */
[----:B------:R-:W-:Y:S01]  /*5ab0*/  PRMT R0, RZ, 0x654, R0 ;  /* 0x00000654ff007816 */ /* 0x000fe20000000000 */
[----:B------:R-:W-:Y:S01]  /*5ac0*/  @!PT LDS RZ, [RZ] ;  /* 0x00000000fffff984 */ /* 0x000fe20000000800 */
[----:B------:R-:W-:Y:S01]  /*5ad0*/  @!PT LDS RZ, [RZ] ;  /* 0x00000000fffff984 */ /* 0x000fe20000000800 */
[----:B------:R-:W-:Y:S01]  /*5ae0*/  @!PT LDS RZ, [RZ] ;  /* 0x00000000fffff984 */ /* 0x000fe20000000800 */
[----:B------:R-:W-:Y:S01]  /*5af0*/  @!PT LDS RZ, [RZ] ;  /* 0x00000000fffff984 */ /* 0x000fe20000000800 */
[----:B------:R2:W-:Y:S06]  /*5b00*/  MEMBAR.ALL.CTA ;  /* 0x0000000000007992 */ /* 0x0005ec0000008000 */
[----:B--2---:R-:W2:Y:S01]  /*5b10*/  FENCE.VIEW.ASYNC.S ;  /* 0x00000000000073c6 */ /* 0x004ea20000000000 */
[----:B------:R-:W1:Y:S08]  /*5b20*/  @!P1 LDC R12, c[0x0][0xb20] ;  /* 0x0002c800ff0c9b82 */ /* 0x000e700000000800 */
[----:B------:R-:W1:Y:S01]  /*5b30*/  @!P1 LDC R7, c[0x0][0xb0c] ;  /* 0x0002c300ff079b82 */ /* 0x000e620000000800 */
[----:B--2---:R2:W-:Y:S01]  /*5b40*/  SYNCS.ARRIVE.TRANS64.RED.A1T0 RZ, [R0+URZ], RZ ;  /* 0x000000ff00ff79a7 */ /* 0x0045e200081004ff */
[----:B---3--:R-:W-:Y:S04]  /*5b50*/  LOP3.LUT P4, RZ, R18, 0x1, RZ, 0xc0, !PT ;  /* 0x0000000112ff7812 */ /* 0x008fe8000788c0ff */
[----:B------:R-:W-:Y:S09]  /*5b60*/  P2R R103, PR, RZ, 0x10 ;  /* 0x00000010ff677803 */ /* 0x000ff20000000000 */
[----:B------:R-:W-:Y:S02]  /*5b70*/  @P4 MOV R45, R16 ;  /* 0x00000010002d4202 */ /* 0x000fe40000000f00 */
[----:B------:R-:W-:Y:S01]  /*5b80*/  @P4 LOP3.LUT R44, R17, 0xffff, RZ, 0xc0, !PT ;  /* 0x0000ffff112c4812 */ /* 0x000fe200078ec0ff */
[----:B--2-4-:R-:W-:Y:S06]  /*5b90*/  @!P0 BRA `(.L_x_107) ;  /* 0x0000000000a48947 */ /* 0x014fec0003800000 */
[----:B------:R-:W-:Y:S01]  /*5ba0*/  IMAD.HI.U32 R0, R90, R41, RZ ;  /* 0x000000295a007227 */ /* 0x000fe200078e00ff */
[----:B------:R-:W-:Y:S02]  /*5bb0*/  ISETP.NE.AND P0, PT, R40, 0x1, PT ;  /* 0x000000012800780c */ /* 0x000fe40003f05270 */
[----:B------:R-:W-:Y:S01]  /*5bc0*/  ISETP.NE.AND P2, PT, R37, 0x1, PT ;  /* 0x000000012500780c */ /* 0x000fe20003f45270 */
[----:B------:R-:W-:Y:S01]  /*5bd0*/  IMAD.HI.U32 R4, R91, R84, RZ ;  /* 0x000000545b047227 */ /* 0x000fe200078e00ff */
[----:B------:R-:W-:Y:S02]  /*5be0*/  SHF.R.U32.HI R0, RZ, R89, R0 ;  /* 0x00000059ff007219 */ /* 0x000fe40000011600 */
[----:B------:R-:W-:Y:S01]  /*5bf0*/  ISETP.NE.AND P3, PT, R43, 0x1, PT ;  /* 0x000000012b00780c */ /* 0x000fe20003f65270 */
[----:B------:R-:W-:Y:S01]  /*5c00*/  IMAD.HI.U32 R6, R44, R41, RZ ;  /* 0x000000292c067227 */ /* 0x000fe200078e00ff */
[-C--:B------:R-:W-:Y:S02]  /*5c10*/  SHF.R.U32.HI R4, RZ, R85.reuse, R4 ;  /* 0x00000055ff047219 */ /* 0x080fe40000011604 */
[----:B------:R-:W-:Y:S01]  /*5c20*/  SEL R0, R90, R0, !P0 ;  /* 0x000000005a007207 */ /* 0x000fe20004000000 */
[----:B------:R-:W-:Y:S01]  /*5c30*/  IMAD.HI.U32 R5, R45, R84, RZ ;  /* 0x000000542d057227 */ /* 0x000fe200078e00ff */
[----:B------:R-:W-:Y:S03]  /*5c40*/  SEL R4, R91, R4, !P3 ;  /* 0x000000045b047207 */ /* 0x000fe60005800000 */
[-C--:B------:R-:W-:Y:S01]  /*5c50*/  IMAD.HI.U32 R3, R0, R38.reuse, RZ ;  /* 0x0000002600037227 */ /* 0x080fe200078e00ff */
[----:B------:R-:W-:Y:S03]  /*5c60*/  SHF.R.U32.HI R5, RZ, R85, R5 ;  /* 0x00000055ff057219 */ /* 0x000fe60000011605 */
[----:B------:R-:W-:Y:S01]  /*5c70*/  IMAD.HI.U32 R2, R4, R38, RZ ;  /* 0x0000002604027227 */ /* 0x000fe200078e00ff */
[----:B------:R-:W-:Y:S02]  /*5c80*/  @P2 SHF.R.U32.HI R0, RZ, R39, R3 ;  /* 0x00000027ff002219 */ /* 0x000fe40000011603 */
[----:B------:R-:W-:Y:S02]  /*5c90*/  SHF.R.U32.HI R3, RZ, R89, R6 ;  /* 0x00000059ff037219 */ /* 0x000fe40000011606 */
[----:B------:R-:W-:Y:S01]  /*5ca0*/  @P2 SHF.R.U32.HI R4, RZ, R39, R2 ;  /* 0x00000027ff042219 */ /* 0x000fe20000011602 */
[----:B------:R-:W-:Y:S01]  /*5cb0*/  IMAD R0, R37, R0, RZ ;  /* 0x0000000025007224 */ /* 0x000fe200078e02ff */
[----:B------:R-:W-:Y:S02]  /*5cc0*/  SEL R3, R44, R3, !P0 ;  /* 0x000000032c037207 */ /* 0x000fe40004000000 */
[----:B------:R-:W-:Y:S01]  /*5cd0*/  SEL R2, R45, R5, !P3 ;  /* 0x000000052d027207 */ /* 0x000fe20005800000 */
[----:B------:R-:W-:Y:S01]  /*5ce0*/  IMAD R5, R37, R4, RZ ;  /* 0x0000000425057224 */ /* 0x000fe200078e02ff */
[C---:B------:R-:W-:Y:S01]  /*5cf0*/  ISETP.GE.AND P0, PT, R3.reuse, R0, PT ;  /* 0x000000000300720c */ /* 0x040fe20003f06270 */
[C---:B------:R-:W-:Y:S03]  /*5d00*/  IMAD.HI.U32 R0, R3.reuse, R38, RZ ;  /* 0x0000002603007227 */ /* 0x040fe600078e00ff */
[C---:B------:R-:W-:Y:S02]  /*5d10*/  ISETP.GE.OR P0, PT, R2.reuse, R5, P0 ;  /* 0x000000050200720c */ /* 0x040fe40000706670 */
[----:B------:R-:W-:Y:S04]  /*5d20*/  SHF.R.U32.HI R0, RZ, R39, R0 ;  /* 0x00000027ff007219 */ /* 0x000fe80000011600 */
        /* <DEDUP_REMOVED lines=15> */
[----:B------:R-:W-:Y:S07]  /*5e20*/  IMAD R44, R3, R40, R44 ;  /* 0x00000028032c7224 */ /* 0x000fee00078e022c */
.L_x_107:
[----:B-1----:R-:W-:Y:S01]  /*5e30*/  @!P1 ISETP.NE.AND P0, PT, R8, 0x1, PT ;  /* 0x000000010800980c */ /* 0x002fe20003f05270 */
[----:B------:R-:W-:Y:S01]  /*5e40*/  @!P1 IMAD.HI.U32 R2, R44, R9, RZ ;  /* 0x000000092c029227 */ /* 0x000fe200078e00ff */
[----:B------:R-:W-:Y:S01]  /*5e50*/  R2UR UR42, R15 ;  /* 0x000000000f2a72ca */ /* 0x000fe200000e0000 */
[----:B------:R-:W-:Y:S01]  /*5e60*/  BSSY.RECONVERGENT B6, `(.L_x_108) ;  /* 0x0000031000067945 */ /* 0x000fe20003800200 */
[----:B------:R-:W-:Y:S01]  /*5e70*/  R2UR UR41, R14 ;  /* 0x000000000e2972ca */ /* 0x000fe200000e0000 */
[----:B------:R-:W-:Y:S01]  /*5e80*/  @!P1 IMAD.HI.U32 R0, R45, R10, RZ ;  /* 0x0000000a2d009227 */ /* 0x000fe200078e00ff */
[----:B------:R-:W-:Y:S02]  /*5e90*/  @!P1 SHF.R.U32.HI R2, RZ, R12, R2 ;  /* 0x0000000cff029219 */ /* 0x000fe40000011602 */
[----:B------:R-:W-:Y:S01]  /*5ea0*/  @!P1 ISETP.NE.AND P2, PT, R7, 0x1, PT ;  /* 0x000000010700980c */ /* 0x000fe20003f45270 */
[----:B------:R-:W-:Y:S01]  /*5eb0*/  VIADD R105, R105, 0x1 ;  /* 0x0000000169697836 */ /* 0x000fe20000000000 */
[----:B------:R-:W-:Y:S02]  /*5ec0*/  @!P1 SEL R2, R44, R2, !P0 ;  /* 0x000000022c029207 */ /* 0x000fe40004000000 */
[----:B------:R-:W-:Y:S02]  /*5ed0*/  @!P1 SHF.R.U32.HI R0, RZ, R11, R0 ;  /* 0x0000000bff009219 */ /* 0x000fe40000011600 */
[----:B------:R-:W-:Y:S01]  /*5ee0*/  LOP3.LUT P0, RZ, R93, 0x1b0, RZ, 0xc0, !PT ;  /* 0x000001b05dff7812 */ /* 0x000fe2000780c0ff */
[----:B------:R-:W-:Y:S01]  /*5ef0*/  USHF.L.U32 UR42, UR42, 0x7, URZ ;  /* 0x000000072a2a7899 */ /* 0x000fe200080006ff */
[----:B------:R-:W-:Y:S01]  /*5f00*/  @!P1 SEL R3, R45, R0, !P2 ;  /* 0x000000002d039207 */ /* 0x000fe20005000000 */
[----:B------:R-:W-:Y:S01]  /*5f10*/  UIMAD UR41, UR41, 0x60, URZ ;  /* 0x00000060292978a4 */ /* 0x000fe2000f8e02ff */
[----:B------:R-:W-:Y:S03]  /*5f20*/  @P4 SHF.R.U32.HI R94, RZ, 0x10, R17 ;  /* 0x00000010ff5e4819 */ /* 0x000fe60000011611 */
[----:B------:R-:W-:Y:S02]  /*5f30*/  @!P1 IMAD.IADD R0, R2, 0x1, -R3 ;  /* 0x0000000102009824 */ /* 0x000fe400078e0a03 */
[----:B------:R-:W-:Y:S02]  /*5f40*/  @!P1 IMAD.IADD R2, R3, 0x1, -R2 ;  /* 0x0000000103029824 */ /* 0x000fe400078e0a02 */
[----:B------:R-:W-:Y:S02]  /*5f50*/  @!P1 IMAD R45, R0, R7, R45 ;  /* 0x00000007002d9224 */ /* 0x000fe400078e022d */
[----:B------:R-:W-:Y:S01]  /*5f60*/  @!P1 IMAD R44, R2, R8, R44 ;  /* 0x00000008022c9224 */ /* 0x000fe200078e022c */
[----:B------:R-:W-:Y:S06]  /*5f70*/  @!P0 BRA `(.L_x_109) ;  /* 0x00000000007c8947 */ /* 0x000fec0003800000 */
[----:B------:R-:W1:Y:S01]  /*5f80*/  LDCU.64 UR8, c[0x4][0x80] ;  /* 0x01001000ff0877ac */ /* 0x000e620008000a00 */
[----:B------:R-:W-:Y:S01]  /*5f90*/  MOV R2, 0x0 ;  /* 0x0000000000027802 */ /* 0x000fe20000000f00 */
[----:B------:R-:W-:Y:S02]  /*5fa0*/  HFMA2 R12, -RZ, RZ, 0, 5.9604644775390625e-08 ;  /* 0x00000001ff0c7431 */ /* 0x000fe400000001ff */
[----:B------:R-:W-:Y:S01]  /*5fb0*/  IMAD.MOV.U32 R8, RZ, RZ, 0x70 ;  /* 0x00000070ff087424 */ /* 0x000fe200078e00ff */
[----:B------:R2:W3:Y:S01]  /*5fc0*/  LDC.64 R14, c[0x4][R2] ;  /* 0x01000000020e7b82 */ /* 0x0004e20000000a00 */
[----:B------:R-:W4:Y:S01]  /*5fd0*/  LDCU.64 UR6, c[0x4][0x88] ;  /* 0x01001100ff0677ac */ /* 0x000f220008000a00 */
[----:B------:R-:W-:Y:S01]  /*5fe0*/  IMAD.MOV.U32 R13, RZ, RZ, RZ ;  /* 0x000000ffff0d7224 */ /* 0x000fe200078e00ff */
[----:B------:R-:W2:Y:S01]  /*5ff0*/  LDCU.64 UR4, c[0x4][0x8] ;  /* 0x01000100ff0477ac */ /* 0x000ea20008000a00 */
[----:B-1----:R-:W-:Y:S01]  /*6000*/  MOV R5, UR9 ;  /* 0x0000000900057c02 */ /* 0x002fe20008000f00 */
[----:B------:R-:W-:Y:S01]  /*6010*/  IMAD.U32 R4, RZ, RZ, UR8 ;  /* 0x00000008ff047e24 */ /* 0x000fe2000f8e00ff */
[----:B----4-:R-:W-:Y:S01]  /*6020*/  MOV R7, UR7 ;  /* 0x0000000700077c02 */ /* 0x010fe20008000f00 */
[----:B------:R-:W-:Y:S01]  /*6030*/  IMAD.U32 R6, RZ, RZ, UR6 ;  /* 0x00000006ff067e24 */ /* 0x000fe2000f8e00ff */
[----:B--2---:R-:W-:Y:S01]  /*6040*/  MOV R11, UR5 ;  /* 0x00000005000b7c02 */ /* 0x004fe20008000f00 */
[----:B------:R-:W-:Y:S02]  /*6050*/  IMAD.U32 R10, RZ, RZ, UR4 ;  /* 0x00000004ff0a7e24 */ /* 0x000fe4000f8e00ff */
[----:B------:R-:W-:Y:S07]  /*6060*/  LEPC R20, `(.L_x_110) ;  /* 0x000000001014794e */ /* 0x000fee0000000000 */
[----:B---3-5:R-:W-:Y:S05]  /*6070*/  CALL.ABS.NOINC R14 ;  /* 0x000000000e007343 */ /* 0x028fea0003c00000 */
.L_x_110:
[----:B------:R-:W1:Y:S01]  /*6080*/  LDCU.64 UR8, c[0x4][0x80] ;  /* 0x01001000ff0877ac */ /* 0x000e620008000a00 */
[----:B------:R-:W2:Y:S01]  /*6090*/  LDC.64 R2, c[0x4][R2] ;  /* 0x0100000002027b82 */ /* 0x000ea20000000a00 */
[----:B------:R-:W-:Y:S02]  /*60a0*/  HFMA2 R12, -RZ, RZ, 0, 5.9604644775390625e-08 ;  /* 0x00000001ff0c7431 */ /* 0x000fe400000001ff */
[----:B------:R-:W-:Y:S02]  /*60b0*/  IMAD.MOV.U32 R8, RZ, RZ, 0x70 ;  /* 0x00000070ff087424 */ /* 0x000fe400078e00ff */
[----:B------:R-:W-:Y:S01]  /*60c0*/  IMAD.MOV.U32 R13, RZ, RZ, RZ ;  /* 0x000000ffff0d7224 */ /* 0x000fe200078e00ff */
[----:B------:R-:W3:Y:S01]  /*60d0*/  LDCU.64 UR6, c[0x4][0x88] ;  /* 0x01001100ff0677ac */ /* 0x000ee20008000a00 */
[----:B------:R-:W4:Y:S01]  /*60e0*/  LDCU.64 UR4, c[0x4][0x8] ;  /* 0x01000100ff0477ac */ /* 0x000f220008000a00 */
[----:B-1----:R-:W-:Y:S02]  /*60f0*/  MOV R4, UR8 ;  /* 0x0000000800047c02 */ /* 0x002fe40008000f00 */
[----:B------:R-:W-:Y:S02]  /*6100*/  MOV R5, UR9 ;  /* 0x0000000900057c02 */ /* 0x000fe40008000f00 */
[----:B---3--:R-:W-:Y:S01]  /*6110*/  MOV R7, UR7 ;  /* 0x0000000700077c02 */ /* 0x008fe20008000f00 */
[----:B------:R-:W-:Y:S01]  /*6120*/  IMAD.U32 R6, RZ, RZ, UR6 ;  /* 0x00000006ff067e24 */ /* 0x000fe2000f8e00ff */
[----:B----4-:R-:W-:Y:S01]  /*6130*/  MOV R11, UR5 ;  /* 0x00000005000b7c02 */ /* 0x010fe20008000f00 */
[----:B------:R-:W-:Y:S02]  /*6140*/  IMAD.U32 R10, RZ, RZ, UR4 ;  /* 0x00000004ff0a7e24 */ /* 0x000fe4000f8e00ff */
[----:B------:R-:W-:Y:S07]  /*6150*/  LEPC R20, `(.L_x_109) ;  /* 0x000000001014794e */ /* 0x000fee0000000000 */
[----:B--2---:R-:W-:Y:S05]  /*6160*/  CALL.ABS.NOINC R2 ;  /* 0x0000000002007343 */ /* 0x004fea0003c00000 */
.L_x_109:
[----:B------:R-:W-:Y:S05]  /*6170*/  BSYNC.RECONVERGENT B6 ;  /* 0x0000000000067941 */ /* 0x000fea0003800200 */
.L_x_108:
[----:B------:R-:W-:Y:S01]  /*6180*/  ISETP.NE.U32.AND P4, PT, R82, RZ, PT ;  /* 0x000000ff5200720c */ /* 0x000fe20003f85070 */
[----:B------:R-:W-:Y:S01]  /*6190*/  UISETP.NE.AND UP2, UPT, UR51, URZ, UPT ;  /* 0x000000ff3300728c */ /* 0x000fe2000bf45270 */
[----:B------:R-:W-:Y:S01]  /*61a0*/  ISETP.NE.U32.AND P2, PT, RZ, UR38, PT ;  /* 0x00000026ff007c0c */ /* 0x000fe2000bf45070 */
[----:B------:R-:W-:Y:S01]  /*61b0*/  UISETP.NE.U32.AND UP1, UPT, UR44, URZ, UPT ;  /* 0x000000ff2c00728c */ /* 0x000fe2000bf25070 */
[----:B------:R-:W-:Y:S01]  /*61c0*/  ISETP.NE.AND.EX P4, PT, R83, RZ, PT, P4 ;  /* 0x000000ff5300720c */ /* 0x000fe20003f85340 */
[----:B------:R-:W-:Y:S01]  /*61d0*/  UPLOP3.LUT UP0, UPT, UPT, UPT, UPT, 0x40, 0x4 ;  /* 0x000000000004789c */ /* 0x000fe20003f0e870 */
[----:B------:R-:W-:Y:S01]  /*61e0*/  ISETP.NE.AND.EX P2, PT, RZ, UR39, PT, P2 ;  /* 0x00000027ff007c0c */ /* 0x000fe2000bf45320 */
[----:B------:R-:W-:Y:S01]  /*61f0*/  UISETP.NE.AND.EX UP1, UPT, UR45, URZ, UPT, UP1 ;  /* 0x000000ff2d00728c */ /* 0x000fe2000bf25310 */
[----:B------:R-:W-:Y:S04]  /*6200*/  PLOP3.LUT P1, PT, PT, PT, UP2, 0x80, 0x8 ;  /* 0x000000000008781c */ /* 0x000fe80003f2f028 */
[----:B------:R-:W-:Y:S06]  /*6210*/  @UP2 UPLOP3.LUT UP0, UPT, UPT, UPT, UP1, 0x80, 0x8 ;  /* 0x000000000008289c */ /* 0x000fec0003f0f010 */
[----:B------:R-:W-:Y:S01]  /*6220*/  PLOP3.LUT P0, PT, PT, PT, UP0, 0x80, 0x8 ;  /* 0x000000000008781c */ /* 0x000fe20003f0f008 */
[----:B------:R-:W-:Y:S01]  /*6230*/  @!UPT UIADD3 URZ, UPT, UPT, URZ, URZ, URZ ;  /* 0x000000fffffff290 */ /* 0x000fe2000fffe0ff */
[----:B------:R-:W-:Y:S11]  /*6240*/  BRA.U !UP1, `(.L_x_111) ;  /* 0x0000000109387547 */ /* 0x000ff6000b800000 */
[----:B------:R-:W-:Y:S01]  /*6250*/  UISETP.NE.U32.AND UP0, UPT, UR38, URZ, UPT ;  /* 0x000000ff2600728c */ /* 0x000fe2000bf05070 */
[----:B------:R-:W-:Y:S02]  /*6260*/  HFMA2 R0, -RZ, RZ, 0, 5.9604644775390625e-08 ;  /* 0x00000001ff007431 */ /* 0x000fe400000001ff */
[----:B------:R-:W-:Y:S01]  /*6270*/  IMAD.MOV.U32 R88, RZ, RZ, 0x1 ;  /* 0x00000001ff587424 */ /* 0x000fe200078e00ff */
[----:B------:R-:W-:Y:S06]  /*6280*/  UISETP.NE.AND.EX UP0, UPT, UR39, URZ, UPT, UP0 ;  /* 0x000000ff2700728c */ /* 0x000fec000bf05300 */
[----:B------:R-:W-:Y:S05]  /*6290*/  PLOP3.LUT P3, PT, PT, PT, UP0, 0x80, 0x8 ;  /* 0x000000000008781c */ /* 0x000fea0003f6f008 */
[----:B------:R-:W1:Y:S01]  /*62a0*/  @UP0 LDCU.64 UR6, c[0x0][0x888] ;  /* 0x00011100ff0607ac */ /* 0x000e620008000a00 */
[----:B------:R-:W-:Y:S07]  /*62b0*/  @UP0 UIMAD UR4, UR36, UR44, URZ ;  /* 0x0000002c240402a4 */ /* 0x000fee000f8e02ff */
[----:B------:R-:W-:Y:S01]  /*62c0*/  @!P3 PRMT R88, R0, 0x7610, R88 ;  /* 0x000076100058b816 */ /* 0x000fe20000000058 */
[----:B-1----:R-:W-:Y:S03]  /*62d0*/  @UP0 UIMAD.WIDE UR6, UR4, 0x4, UR6 ;  /* 0x00000004040608a5 */ /* 0x002fe6000f8e0206 */
[----:B------:R-:W1:Y:S03]  /*62e0*/  @!UP0 LDCU UR4, c[0x0][0x880] ;  /* 0x00011000ff0487ac */ /* 0x000e660008000800 */
[----:B------:R-:W-:Y:S01]  /*62f0*/  IMAD.U32 R2, RZ, RZ, UR6 ;  /* 0x00000006ff027e24 */ /* 0x000fe2000f8e00ff */
[----:B------:R-:W-:Y:S05]  /*6300*/  MOV R3, UR7 ;  /* 0x0000000700037c02 */ /* 0x000fea0008000f00 */
[----:B-----5:R2:W5:Y:S02]  /*6310*/  @P3 LDG.E R49, desc[UR46][R2.64] ;  /* 0x0000002e02313981 */ /* 0x020564000c1e1900 */
[----:B-12---:R-:W-:Y:S02]  /*6320*/  @!P3 IMAD.U32 R49, RZ, RZ, UR4 ;  /* 0x00000004ff31be24 */ /* 0x006fe4000f8e00ff */
.L_x_111:
[----:B------:R-:W-:Y:S05]  /*6330*/  @!P4 BRA `(.L_x_112) ;  /* 0x000000000020c947 */ /* 0x000fea0003800000 */
[----:B------:R-:W-:Y:S04]  /*6340*/  ISETP.NE.U32.AND P3, PT, R80, RZ, PT ;  /* 0x000000ff5000720c */ /* 0x000fe80003f65070 */
[----:B------:R-:W-:Y:S11]  /*6350*/  ISETP.NE.AND.EX P3, PT, R81, RZ, PT, P3 ;  /* 0x000000ff5100720c */ /* 0x000ff60003f65330 */
[----:B------:R-:W-:Y:S02]  /*6360*/  @!UPT UIADD3 URZ, UPT, UPT, URZ, URZ, URZ ;  /* 0x000000fffffff290 */ /* 0x000fe4000fffe0ff */
[----:B------:R-:W1:Y:S01]  /*6370*/  @P3 LDC.64 R2, c[0x0][0x8a8] ;  /* 0x00022a00ff023b82 */ /* 0x000e620000000a00 */
[----:B------:R-:W-:Y:S04]  /*6380*/  @P3 IMAD R0, R82, UR36, RZ ;  /* 0x0000002452003c24 */ /* 0x000fe8000f8e02ff */
[----:B-1----:R-:W-:Y:S05]  /*6390*/  @P3 IMAD.WIDE R2, R0, 0x4, R2 ;  /* 0x0000000400023825 */ /* 0x002fea00078e0202 */
[----:B-----5:R1:W5:Y:S02]  /*63a0*/  @P3 LDG.E R46, desc[UR46][R2.64] ;  /* 0x0000002e022e3981 */ /* 0x020364000c1e1900 */
[----:B-1----:R-:W2:Y:S02]  /*63b0*/  @!P3 LDC R46, c[0x0][0x8a0] ;  /* 0x00022800ff2ebb82 */ /* 0x002ea40000000800 */
.L_x_112:
[----:B-----5:R-:W-:Y:S01]  /*63c0*/  FSETP.NEU.AND P3, PT, R49, RZ, PT ;  /* 0x000000ff3100720b */ /* 0x020fe20003f6d000 */
[----:B------:R-:W-:Y:S01]  /*63d0*/  BSSY B1, `(.L_x_113) ;  /* 0x0000039000017945 */ /* 0x000fe20003800000 */
[----:B------:R-:W-:Y:S01]  /*63e0*/  SEL R3, RZ, 0xffffffff, P2 ;  /* 0xffffffffff037807 */ /* 0x000fe20001000000 */
[----:B------:R-:W-:Y:S01]  /*63f0*/  IMAD.MOV.U32 R66, RZ, RZ, 0x1 ;  /* 0x00000001ff427424 */ /* 0x000fe200078e00ff */
[----:B------:R-:W-:Y:S01]  /*6400*/  @P1 LOP3.LUT P2, RZ, R88, 0xff, RZ, 0xc0, !PT ;  /* 0x000000ff58ff1812 */ /* 0x000fe2000784c0ff */
[C---:B------:R-:W-:Y:S01]  /*6410*/  IMAD R47, R48.reuse, 0x60, R36 ;  /* 0x00000060302f7824 */ /* 0x040fe200078e0224 */
[----:B------:R-:W-:Y:S01]  /*6420*/  @P1 SEL R0, RZ, 0xffffffff, P3 ;  /* 0xffffffffff001807 */ /* 0x000fe20001800000 */
[----:B------:R-:W-:Y:S01]  /*6430*/  IMAD R106, R101, -0x10, R99 ;  /* 0xfffffff0656a7824 */ /* 0x000fe200078e0263 */
[----:B------:R-:W-:Y:S01]  /*6440*/  LOP3.LUT R97, R97, 0x1, RZ, 0x3c, !PT ;  /* 0x0000000161617812 */ /* 0x000fe200078e3cff */
[----:B------:R-:W-:Y:S01]  /*6450*/  IMAD.MOV.U32 R65, RZ, RZ, RZ ;  /* 0x000000ffff417224 */ /* 0x000fe200078e00ff */
[C---:B------:R-:W-:Y:S02]  /*6460*/  @P0 SEL R0, R3.reuse, R0, !P2 ;  /* 0x0000000003000207 */ /* 0x040fe40005000000 */
[----:B------:R-:W-:Y:S02]  /*6470*/  CS2R R78, SRZ ;  /* 0x00000000004e7805 */ /* 0x000fe4000001ff00 */
[----:B------:R-:W-:Y:S02]  /*6480*/  LEA R64, R48, UR48, 0x3 ;  /* 0x0000003030407c11 */ /* 0x000fe4000f8e18ff */
[----:B------:R-:W-:Y:S02]  /*6490*/  CS2R R76, SRZ ;  /* 0x00000000004c7805 */ /* 0x000fe4000001ff00 */
[----:B------:R-:W-:Y:S02]  /*64a0*/  @P1 LOP3.LUT R0, R0, 0x1, RZ, 0xc0, !PT ;  /* 0x0000000100001812 */ /* 0x000fe400078ec0ff */
[----:B------:R-:W-:Y:S02]  /*64b0*/  CS2R R70, SRZ ;  /* 0x0000000000467805 */ /* 0x000fe4000001ff00 */
[----:B------:R-:W-:Y:S02]  /*64c0*/  PLOP3.LUT P2, PT, PT, PT, UP1, 0x80, 0x8 ;  /* 0x000000000008781c */ /* 0x000fe40003f4f018 */
[----:B------:R-:W-:Y:S02]  /*64d0*/  CS2R R68, SRZ ;  /* 0x0000000000447805 */ /* 0x000fe4000001ff00 */
[----:B------:R-:W-:Y:S02]  /*64e0*/  ISETP.NE.U32.OR P5, PT, R0, 0x1, !P1 ;  /* 0x000000010000780c */ /* 0x000fe40004fa5470 */
[----:B------:R-:W-:Y:S02]  /*64f0*/  CS2R R62, SRZ ;  /* 0x00000000003e7805 */ /* 0x000fe4000001ff00 */
[----:B------:R-:W-:Y:S02]  /*6500*/  LOP3.LUT P4, R104, R88, 0xff, RZ, 0xc0, !PT ;  /* 0x000000ff58687812 */ /* 0x000fe4000788c0ff */
[----:B------:R-:W-:Y:S02]  /*6510*/  CS2R R60, SRZ ;  /* 0x00000000003c7805 */ /* 0x000fe4000001ff00 */
[----:B------:R-:W-:Y:S02]  /*6520*/  SEL R2, RZ, 0xffffffff, P3 ;  /* 0xffffffffff027807 */ /* 0x000fe40001800000 */
[----:B------:R-:W-:Y:S02]  /*6530*/  CS2R R58, SRZ ;  /* 0x00000000003a7805 */ /* 0x000fe4000001ff00 */
[----:B------:R-:W-:Y:S02]  /*6540*/  P2R R107, PR, RZ, 0x20 ;  /* 0x00000020ff6b7803 */ /* 0x000fe40000000000 */
[----:B------:R-:W-:Y:S02]  /*6550*/  CS2R R56, SRZ ;  /* 0x0000000000387805 */ /* 0x000fe4000001ff00 */
[----:B------:R-:W-:Y:S02]  /*6560*/  @P2 SEL R2, R3, R2, !P4 ;  /* 0x0000000203022207 */ /* 0x000fe40006000000 */
[----:B------:R-:W-:Y:S02]  /*6570*/  @P5 SHF.L.U32 R0, R97, 0x1f, RZ ;  /* 0x0000001f61005819 */ /* 0x000fe400000006ff */
[----:B------:R-:W-:Y:S02]  /*6580*/  LOP3.LUT R2, R2, 0x1, RZ, 0xc0, !PT ;  /* 0x0000000102027812 */ /* 0x000fe400078ec0ff */
[----:B------:R1:W3:Y:S02]  /*6590*/  @P5 SYNCS.PHASECHK.TRANS64.TRYWAIT P1, [UR48+0x1c0], R0 ;  /* 0x0001c000ff0055a7 */ /* 0x0002e40008021130 */
[----:B------:R-:W-:Y:S04]  /*65a0*/  ISETP.NE.U32.AND P2, PT, R2, 0x1, PT ;  /* 0x000000010200780c */ /* 0x000fe80003f45070 */
[----:B------:R-:W-:Y:S02]  /*65b0*/  P2R R67, PR, RZ, 0x4 ;  /* 0x00000004ff437803 */ /* 0x000fe40000000000 */
[----:B-1----:R-:W-:Y:S04]  /*65c0*/  SHF.L.U32 R0, R96, 0x1f, RZ ;  /* 0x0000001f60007819 */ /* 0x002fe800000006ff */
[----:B------:R1:W4:Y:S01]  /*65d0*/  SYNCS.PHASECHK.TRANS64.TRYWAIT P0, [R64+URZ+0x220], R0 ;  /* 0x00022000400075a7 */ /* 0x00032200080011ff */
[----:B---3--:R-:W-:Y:S01]  /*65e0*/  @P5 SEL R66, RZ, 0x1, !P1 ;  /* 0x00000001ff425807 */ /* 0x008fe20004800000 */
[----:B-1----:R-:W-:Y:S06]  /*65f0*/  @!P5 BRA `(.L_x_114) ;  /* 0x000000000058d947 */ /* 0x002fec0003800000 */
[----:B------:R-:W-:Y:S01]  /*6600*/  IMAD.MOV.U32 R79, RZ, RZ, RZ ;  /* 0x000000ffff4f7224 */ /* 0x000fe200078e00ff */
[----:B------:R-:W-:Y:S01]  /*6610*/  ISETP.NE.AND P1, PT, R66, RZ, PT ;  /* 0x000000ff4200720c */ /* 0x000fe20003f25270 */
[----:B------:R-:W-:Y:S01]  /*6620*/  BSSY B0, `(.L_x_115) ;  /* 0x000000c000007945 */ /* 0x000fe20003800000 */
[----:B------:R-:W-:Y:S02]  /*6630*/  CS2R R58, SRZ ;  /* 0x00000000003a7805 */ /* 0x000fe4000001ff00 */
[----:B------:R-:W-:Y:S02]  /*6640*/  CS2R R56, SRZ ;  /* 0x0000000000387805 */ /* 0x000fe4000001ff00 */
[----:B------:R-:W-:Y:S02]  /*6650*/  CS2R R62, SRZ ;  /* 0x00000000003e7805 */ /* 0x000fe4000001ff00 */
[----:B------:R-:W-:Y:S02]  /*6660*/  CS2R R60, SRZ ;  /* 0x00000000003c7805 */ /* 0x000fe4000001ff00 */
[----:B------:R-:W-:Y:S02]  /*6670*/  CS2R R70, SRZ ;  /* 0x0000000000467805 */ /* 0x000fe4000001ff00 */
[----:B------:R-:W-:Y:S02]  /*6680*/  CS2R R68, SRZ ;  /* 0x0000000000447805 */ /* 0x000fe4000001ff00 */
[----:B------:R-:W-:Y:S01]  /*6690*/  CS2R R76, SRZ ;  /* 0x00000000004c7805 */ /* 0x000fe2000001ff00 */
[----:B------:R-:W-:Y:S06]  /*66a0*/  @P1 BRA `(.L_x_116) ;  /* 0x00000000000c1947 */ /* 0x000fec0003800000 */
[----:B------:R-:W-:Y:S04]  /*66b0*/  SHF.L.U32 R3, R97, 0x1f, RZ ;  /* 0x0000001f61037819 */ /* 0x000fe800000006ff */
[----:B------:R-:W1:Y:S02]  /*66c0*/  SYNCS.PHASECHK.TRANS64.TRYWAIT P1, [UR48+0x1c0], R3 ;  /* 0x0001c003ff0075a7 */ /* 0x000e640008021130 */
[----:B-1----:R-:W-:Y:S05]  /*66d0*/  @!P1 BRA `(.L_x_117) ;  /* 0x0000003800709947 */ /* 0x002fea0003800000 */
.L_x_116:
[----:B------:R-:W-:Y:S05]  /*66e0*/  BSYNC B0 ;  /* 0x0000000000007941 */ /* 0x000fea0003800000 */
.L_x_115:
[----:B------:R-:W-:Y:S01]  /*66f0*/  ISETP.NE.AND P1, PT, R67, RZ, PT ;  /* 0x000000ff4300720c */ /* 0x000fe20003f25270 */
[----:B------:R-:W-:Y:S11]  /*6700*/  HFMA2 R65, -RZ, RZ, 0, 5.9604644775390625e-08 ;  /* 0x00000001ff417431 */ /* 0x000ff600000001ff */
[----:B------:R-:W-:Y:S01]  /*6710*/  @!UPT UIADD3 URZ, UPT, UPT, URZ, URZ, URZ ;  /* 0x000000fffffff290 */ /* 0x000fe2000fffe0ff */
[----:B------:R3:W1:Y:S04]  /*6720*/  @P1 LDS.128 R56, [R100] ;  /* 0x0000000064381984 */ /* 0x0006680000000c00 */
[----:B------:R3:W1:Y:S04]  /*6730*/  @P1 LDS.128 R60, [R99+0x10] ;  /* 0x00001000633c1984 */ /* 0x0006680000000c00 */
[----:B------:R3:W1:Y:S04]  /*6740*/  @P1 LDS.128 R68, [R98+0x20] ;  /* 0x0000200062441984 */ /* 0x0006680000000c00 */
[----:B------:R3:W1:Y:S02]  /*6750*/  @P1 LDS.128 R76, [R106+0x30] ;  /* 0x000030006a4c1984 */ /* 0x0006640000000c00 */
.L_x_114:
[----:B------:R-:W-:Y:S05]  /*6760*/  BSYNC B1 ;  /* 0x0000000000017941 */ /* 0x000fea0003800000 */
.L_x_113:
[----:B-1----:R-:W-:Y:S04]  /*6770*/  SHF.R.U32.HI R2, RZ, 0x15, R47 ;  /* 0x00000015ff027819 */ /* 0x002fe8000001162f */
[----:B------:R-:W-:Y:S01]  /*6780*/  LOP3.LUT P1, RZ, R2, 0x3, R92, 0x48, !PT ;  /* 0x0000000302ff7812 */ /* 0x000fe2000782485c */
[----:B------:R-:W-:Y:S01]  /*6790*/  @!UPT UIADD3 URZ, UPT, UPT, URZ, URZ, URZ ;  /* 0x000000fffffff290 */ /* 0x000fe2000fffe0ff */
[----:B----4-:R-:W-:Y:S11]  /*67a0*/  @P0 BRA `(.L_x_118) ;  /* 0x0000000000080947 */ /* 0x010ff60003800000 */
[----:B------:R-:W1:Y:S02]  /*67b0*/  SYNCS.PHASECHK.TRANS64.TRYWAIT P0, [R64+URZ+0x220], R0 ;  /* 0x00022000400075a7 */ /* 0x000e6400080011ff */
[----:B-1----:R-:W-:Y:S05]  /*67c0*/  @!P0 BRA `(.L_x_119) ;  /* 0x00000038004c8947 */ /* 0x002fea0003800000 */
.L_x_118:
[----:B------:R-:W-:Y:S05]  /*67d0*/  @!P1 BRA `(.L_x_120) ;  /* 0x0000000000409947 */ /* 0x000fea0003800000 */
[----:B------:R-:W4:Y:S01]  /*67e0*/  LDCU.64 UR8, c[0x4][0x70] ;  /* 0x01000e00ff0877ac */ /* 0x000f220008000a00 */
[----:B------:R-:W-:Y:S01]  /*67f0*/  MOV R3, 0x0 ;  /* 0x0000000000037802 */ /* 0x000fe20000000f00 */
[----:B------:R-:W-:Y:S02]  /*6800*/  HFMA2 R12, -RZ, RZ, 0, 5.9604644775390625e-08 ;  /* 0x00000001ff0c7431 */ /* 0x000fe400000001ff */
[----:B------:R-:W-:Y:S02]  /*6810*/  IMAD.MOV.U32 R8, RZ, RZ, 0x192 ;  /* 0x00000192ff087424 */ /* 0x000fe400078e00ff */
[----:B------:R-:W-:Y:S01]  /*6820*/  IMAD.MOV.U32 R13, RZ, RZ, RZ ;  /* 0x000000ffff0d7224 */ /* 0x000fe200078e00ff */
[----:B------:R-:W5:Y:S01]  /*6830*/  LDCU.64 UR6, c[0x4][0x78] ;  /* 0x01000f00ff0677ac */ /* 0x000f620008000a00 */
[----:B------:R-:W1:Y:S01]  /*6840*/  LDC.64 R2, c[0x4][R3] ;  /* 0x0100000003027b82 */ /* 0x000e620000000a00 */
[----:B------:R-:W2:Y:S01]  /*6850*/  LDCU.64 UR4, c[0x4][0x10] ;  /* 0x01000200ff0477ac */ /* 0x000ea20008000a00 */
[----:B----4-:R-:W-:Y:S01]  /*6860*/  MOV R5, UR9 ;  /* 0x0000000900057c02 */ /* 0x010fe20008000f00 */
[----:B------:R-:W-:Y:S01]  /*6870*/  IMAD.U32 R4, RZ, RZ, UR8 ;  /* 0x00000008ff047e24 */ /* 0x000fe2000f8e00ff */
[----:B-----5:R-:W-:Y:S01]  /*6880*/  MOV R7, UR7 ;  /* 0x0000000700077c02 */ /* 0x020fe20008000f00 */
[----:B------:R-:W-:Y:S01]  /*6890*/  IMAD.U32 R6, RZ, RZ, UR6 ;  /* 0x00000006ff067e24 */ /* 0x000fe2000f8e00ff */
[----:B--2---:R-:W-:Y:S01]  /*68a0*/  MOV R11, UR5 ;  /* 0x00000005000b7c02 */ /* 0x004fe20008000f00 */
[----:B------:R-:W-:Y:S02]  /*68b0*/  IMAD.U32 R10, RZ, RZ, UR4 ;  /* 0x00000004ff0a7e24 */ /* 0x000fe4000f8e00ff */
[----:B------:R-:W-:Y:S07]  /*68c0*/  LEPC R20, `(.L_x_120) ;  /* 0x000000001014794e */ /* 0x000fee0000000000 */
[----:B-1-3--:R-:W-:Y:S05]  /*68d0*/  CALL.ABS.NOINC R2 ;  /* 0x0000000002007343 */ /* 0x00afea0003c00000 */
.L_x_120:
[C---:B------:R-:W-:Y:S01]  /*68e0*/  SHF.L.U32 R50, R56.reuse, 0x10, RZ ;  /* 0x0000001038327819 */ /* 0x040fe200000006ff */
[----:B------:R-:W-:Y:S05]  /*68f0*/  WARPSYNC.ALL ;  /* 0x0000000000007948 */ /* 0x000fea0003800000 */
[----:B------:R-:W-:Y:S01]  /*6900*/  R2UR UR4, R47 ;  /* 0x000000002f0472ca */ /* 0x000fe200000e0000 */
[----:B------:R-:W-:Y:S01]  /*6910*/  BSSY.RECONVERGENT B0, `(.L_x_121) ;  /* 0x0000088000007945 */ /* 0x000fe20003800200 */
[----:B------:R-:W-:Y:S02]  /*6920*/  LOP3.LUT R51, R56, 0xffff0000, RZ, 0xc0, !PT ;  /* 0xffff000038337812 */ /* 0x000fe400078ec0ff */
[----:B------:R-:W-:Y:S02]  /*6930*/  SHF.L.U32 R52, R57, 0x10, RZ ;  /* 0x0000001039347819 */ /* 0x000fe400000006ff */
[----:B------:R-:W-:Y:S07]  /*6940*/  ISETP.NE.AND P0, PT, R102, RZ, PT ;  /* 0x000000ff6600720c */ /* 0x000fee0003f05270 */
[----:B------:R-:W1:Y:S02]  /*6950*/  LDTM.x32 R4, tmem[UR4] ;  /* 0x00000004000479ee */ /* 0x000e6400082c0000 */
[C---:B-12---:R-:W-:Y:S01]  /*6960*/  FMUL R0, R46.reuse, R4 ;  /* 0x000000042e007220 */ /* 0x046fe20000400000 */
[C---:B------:R-:W-:Y:S01]  /*6970*/  FMUL R2, R46.reuse, R5 ;  /* 0x000000052e027220 */ /* 0x040fe20000400000 */
[C---:B------:R-:W-:Y:S01]  /*6980*/  FMUL R4, R46.reuse, R8 ;  /* 0x000000082e047220 */ /* 0x040fe20000400000 */
[C---:B------:R-:W-:Y:S01]  /*6990*/  FMUL R3, R46.reuse, R6 ;  /* 0x000000062e037220 */ /* 0x040fe20000400000 */
[C---:B------:R-:W-:Y:S01]  /*69a0*/  FMUL R5, R46.reuse, R9 ;  /* 0x000000092e057220 */ /* 0x040fe20000400000 */
[C---:B------:R-:W-:Y:S01]  /*69b0*/  FMUL R8, R46.reuse, R12 ;  /* 0x0000000c2e087220 */ /* 0x040fe20000400000 */
[C---:B------:R-:W-:Y:S01]  /*69c0*/  FMUL R6, R46.reuse, R10 ;  /* 0x0000000a2e067220 */ /* 0x040fe20000400000 */
[C---:B------:R-:W-:Y:S01]  /*69d0*/  FMUL R9, R46.reuse, R13 ;  /* 0x0000000d2e097220 */ /* 0x040fe20000400000 */
[C---:B------:R-:W-:Y:S01]  /*69e0*/  FMUL R12, R46.reuse, R16 ;  /* 0x000000102e0c7220 */ /* 0x040fe20000400000 */
[C---:B------:R-:W-:Y:S01]  /*69f0*/  FFMA R0, R49.reuse, R50, R0 ;  /* 0x0000003231007223 */ /* 0x040fe20000000000 */
[C---:B------:R-:W-:Y:S01]  /*6a00*/  FMUL R10, R46.reuse, R14 ;  /* 0x0000000e2e0a7220 */ /* 0x040fe20000400000 */
[C---:B------:R-:W-:Y:S01]  /*6a10*/  FMUL R13, R46.reuse, R17 ;  /* 0x000000112e0d7220 */ /* 0x040fe20000400000 */
[C---:B------:R-:W-:Y:S01]  /*6a20*/  FMUL R16, R46.reuse, R20 ;  /* 0x000000142e107220 */ /* 0x040fe20000400000 */
[----:B------:R-:W-:Y:S01]  /*6a30*/  FFMA R2, R49, R51, R2 ;  /* 0x0000003331027223 */ /* 0x000fe20000000002 */
        /* <DEDUP_REMOVED lines=9> */
[----:B------:R-:W-:Y:S01]  /*6ad0*/  LOP3.LUT R32, R57, 0xffff0000, RZ, 0xc0, !PT ;  /* 0xffff000039207812 */ /* 0x000fe200078ec0ff */
[C---:B------:R-:W-:Y:S01]  /*6ae0*/  FMUL R26, R46.reuse, R30 ;  /* 0x0000001e2e1a7220 */ /* 0x040fe20000400000 */
[----:B------:R-:W-:Y:S01]  /*6af0*/  FMUL R29, R46, R33 ;  /* 0x000000212e1d7220 */ /* 0x000fe20000400000 */
[----:B------:R-:W-:Y:S01]  /*6b00*/  SHF.L.U32 R33, R58, 0x10, RZ ;  /* 0x000000103a217819 */ /* 0x000fe200000006ff */
[----:B------:R-:W-:Y:S01]  /*6b10*/  FFMA R3, R49, R52, R3 ;  /* 0x0000003431037223 */ /* 0x000fe20000000003 */
[----:B------:R-:W-:Y:S01]  /*6b20*/  F2FP.BF16.F32.PACK_AB R52, R2, R0 ;  /* 0x000000000234723e */ /* 0x000fe200000010ff */
[C---:B------:R-:W-:Y:S01]  /*6b30*/  FMUL R7, R46.reuse, R7 ;  /* 0x000000072e077220 */ /* 0x040fe20000400000 */
[----:B------:R-:W-:Y:S01]  /*6b40*/  SHF.L.U32 R0, R59, 0x10, RZ ;  /* 0x000000103b007819 */ /* 0x000fe200000006ff */
[----:B------:R-:W-:Y:S01]  /*6b50*/  FMUL R30, R46, R34 ;  /* 0x000000222e1e7220 */ /* 0x000fe20000400000 */
[----:B------:R-:W-:Y:S01]  /*6b60*/  LOP3.LUT R34, R58, 0xffff0000, RZ, 0xc0, !PT ;  /* 0xffff00003a227812 */ /* 0x000fe200078ec0ff */
[----:B------:R-:W-:Y:S01]  /*6b70*/  FFMA R7, R49, R32, R7 ;  /* 0x0000002031077223 */ /* 0x000fe20000000007 */
[----:B------:R-:W-:Y:S01]  /*6b80*/  LOP3.LUT R2, R59, 0xffff0000, RZ, 0xc0, !PT ;  /* 0xffff00003b027812 */ /* 0x000fe200078ec0ff */
[C---:B------:R-:W-:Y:S01]  /*6b90*/  FFMA R4, R49.reuse, R33, R4 ;  /* 0x0000002131047223 */ /* 0x040fe20000000004 */
[----:B------:R-:W-:Y:S01]  /*6ba0*/  FMUL R11, R46, R11 ;  /* 0x0000000b2e0b7220 */ /* 0x000fe20000400000 */
[----:B------:R-:W-:Y:S01]  /*6bb0*/  FFMA R5, R49, R34, R5 ;  /* 0x0000002231057223 */ /* 0x000fe20000000005 */
[----:B------:R-:W-:Y:S01]  /*6bc0*/  F2FP.BF16.F32.PACK_AB R53, R7, R3 ;  /* 0x000000030735723e */ /* 0x000fe200000010ff */
[C---:B------:R-:W-:Y:S01]  /*6bd0*/  FFMA R6, R49.reuse, R0, R6 ;  /* 0x0000000031067223 */ /* 0x040fe20000000006 */
[C---:B------:R-:W-:Y:S01]  /*6be0*/  SHF.L.U32 R0, R60.reuse, 0x10, RZ ;  /* 0x000000103c007819 */ /* 0x040fe200000006ff */
[----:B------:R-:W-:Y:S01]  /*6bf0*/  FFMA R11, R49, R2, R11 ;  /* 0x00000002310b7223 */ /* 0x000fe2000000000b */
[----:B------:R-:W-:Y:S01]  /*6c00*/  LOP3.LUT R2, R60, 0xffff0000, RZ, 0xc0, !PT ;  /* 0xffff00003c027812 */ /* 0x000fe200078ec0ff */
[----:B------:R-:W-:Y:S01]  /*6c10*/  FMUL R15, R46, R15 ;  /* 0x0000000f2e0f7220 */ /* 0x000fe20000400000 */
[----:B------:R-:W-:Y:S01]  /*6c20*/  SHF.L.U32 R3, R61, 0x10, RZ ;  /* 0x000000103d037819 */ /* 0x000fe200000006ff */
[----:B------:R-:W-:Y:S01]  /*6c30*/  FFMA R8, R49, R0, R8 ;  /* 0x0000000031087223 */ /* 0x000fe20000000008 */
[----:B------:R-:W-:Y:S01]  /*6c40*/  LOP3.LUT R0, R61, 0xffff0000, RZ, 0xc0, !PT ;  /* 0xffff00003d007812 */ /* 0x000fe200078ec0ff */
[C---:B------:R-:W-:Y:S01]  /*6c50*/  FFMA R9, R49.reuse, R2, R9 ;  /* 0x0000000231097223 */ /* 0x040fe20000000009 */
[C---:B------:R-:W-:Y:S01]  /*6c60*/  SHF.L.U32 R2, R62.reuse, 0x10, RZ ;  /* 0x000000103e027819 */ /* 0x040fe200000006ff */
[----:B------:R-:W-:Y:S01]  /*6c70*/  FFMA R10, R49, R3, R10 ;  /* 0x00000003310a7223 */ /* 0x000fe2000000000a */
[----:B------:R-:W-:Y:S01]  /*6c80*/  SHF.L.U32 R3, R63, 0x10, RZ ;  /* 0x000000103f037819 */ /* 0x000fe200000006ff */
[C---:B------:R-:W-:Y:S01]  /*6c90*/  FFMA R15, R49.reuse, R0, R15 ;  /* 0x00000000310f7223 */ /* 0x040fe2000000000f */
[----:B------:R-:W-:Y:S01]  /*6ca0*/  LOP3.LUT R0, R62, 0xffff0000, RZ, 0xc0, !PT ;  /* 0xffff00003e007812 */ /* 0x000fe200078ec0ff */
[----:B------:R-:W-:Y:S01]  /*6cb0*/  FFMA R12, R49, R2, R12 ;  /* 0x00000002310c7223 */ /* 0x000fe2000000000c */
[----:B------:R-:W-:Y:S01]  /*6cc0*/  SHF.L.U32 R2, R68, 0x10, RZ ;  /* 0x0000001044027819 */ /* 0x000fe200000006ff */
[----:B------:R-:W-:Y:S01]  /*6cd0*/  FMUL R19, R46, R19 ;  /* 0x000000132e137220 */ /* 0x000fe20000400000 */
[----:B------:R-:W-:Y:S01]  /*6ce0*/  F2FP.BF16.F32.PACK_AB R54, R5, R4 ;  /* 0x000000040536723e */ /* 0x000fe200000010ff */
[----:B------:R-:W-:Y:S01]  /*6cf0*/  FFMA R13, R49, R0, R13 ;  /* 0x00000000310d7223 */ /* 0x000fe2000000000d */
[----:B------:R-:W-:Y:S01]  /*6d00*/  LOP3.LUT R0, R63, 0xffff0000, RZ, 0xc0, !PT ;  /* 0xffff00003f007812 */ /* 0x000fe200078ec0ff */
[----:B------:R-:W-:Y:S01]  /*6d10*/  FFMA R14, R49, R3, R14 ;  /* 0x00000003310e7223 */ /* 0x000fe2000000000e */
[----:B------:R-:W-:Y:S01]  /*6d20*/  LOP3.LUT R3, R68, 0xffff0000, RZ, 0xc0, !PT ;  /* 0xffff000044037812 */ /* 0x000fe200078ec0ff */
[----:B------:R-:W-:Y:S01]  /*6d30*/  FMUL R23, R46, R23 ;  /* 0x000000172e177220 */ /* 0x000fe20000400000 */
[----:B------:R-:W-:Y:S01]  /*6d40*/  F2FP.BF16.F32.PACK_AB R55, R11, R6 ;  /* 0x000000060b37723e */ /* 0x000fe200000010ff */
[----:B------:R-:W-:Y:S01]  /*6d50*/  FFMA R19, R49, R0, R19 ;  /* 0x0000000031137223 */ /* 0x000fe20000000013 */
[----:B------:R-:W-:Y:S01]  /*6d60*/  SHF.L.U32 R0, R69, 0x10, RZ ;  /* 0x0000001045007819 */ /* 0x000fe200000006ff */
[----:B------:R-:W-:Y:S01]  /*6d70*/  FFMA R16, R49, R2, R16 ;  /* 0x0000000231107223 */ /* 0x000fe20000000010 */
[----:B------:R-:W-:Y:S01]  /*6d80*/  LOP3.LUT R2, R69, 0xffff0000, RZ, 0xc0, !PT ;  /* 0xffff000045027812 */ /* 0x000fe200078ec0ff */
[----:B------:R-:W-:Y:S01]  /*6d90*/  FFMA R17, R49, R3, R17 ;  /* 0x0000000331117223 */ /* 0x000fe20000000011 */
[----:B------:R-:W-:Y:S01]  /*6da0*/  SHF.L.U32 R3, R71, 0x10, RZ ;  /* 0x0000001047037819 */ /* 0x000fe200000006ff */
[----:B------:R-:W-:Y:S01]  /*6db0*/  FFMA R18, R49, R0, R18 ;  /* 0x0000000031127223 */ /* 0x000fe20000000012 */
[C---:B------:R-:W-:Y:S01]  /*6dc0*/  SHF.L.U32 R0, R70.reuse, 0x10, RZ ;  /* 0x0000001046007819 */ /* 0x040fe200000006ff */
[----:B------:R1:W-:Y:S01]  /*6dd0*/  STS.128 [R100], R52 ;  /* 0x0000003464007388 */ /* 0x0003e20000000c00 */
[----:B------:R-:W-:Y:S01]  /*6de0*/  F2FP.BF16.F32.PACK_AB R8, R9, R8 ;  /* 0x000000080908723e */ /* 0x000fe200000010ff */
[C---:B------:R-:W-:Y:S01]  /*6df0*/  FFMA R23, R49.reuse, R2, R23 ;  /* 0x0000000231177223 */ /* 0x040fe20000000017 */
[----:B------:R-:W-:Y:S01]  /*6e00*/  LOP3.LUT R2, R70, 0xffff0000, RZ, 0xc0, !PT ;  /* 0xffff000046027812 */ /* 0x000fe200078ec0ff */
[----:B------:R-:W-:Y:S01]  /*6e10*/  FFMA R20, R49, R0, R20 ;  /* 0x0000000031147223 */ /* 0x000fe20000000014 */
[----:B------:R-:W-:Y:S01]  /*6e20*/  LOP3.LUT R0, R71, 0xffff0000, RZ, 0xc0, !PT ;  /* 0xffff000047007812 */ /* 0x000fe200078ec0ff */
[----:B------:R-:W-:Y:S01]  /*6e30*/  FMUL R27, R46, R27 ;  /* 0x0000001b2e1b7220 */ /* 0x000fe20000400000 */
[----:B------:R-:W-:Y:S01]  /*6e40*/  F2FP.BF16.F32.PACK_AB R9, R15, R10 ;  /* 0x0000000a0f09723e */ /* 0x000fe200000010ff */
[C---:B------:R-:W-:Y:S01]  /*6e50*/  FFMA R21, R49.reuse, R2, R21 ;  /* 0x0000000231157223 */ /* 0x040fe20000000015 */
[C---:B------:R-:W-:Y:S01]  /*6e60*/  FFMA R22, R49.reuse, R3, R22 ;  /* 0x0000000331167223 */ /* 0x040fe20000000016 */
[----:B------:R-:W-:Y:S01]  /*6e70*/  FFMA R27, R49, R0, R27 ;  /* 0x00000000311b7223 */ /* 0x000fe2000000001b */
[----:B------:R-:W-:Y:S01]  /*6e80*/  SHF.L.U32 R2, R76, 0x10, RZ ;  /* 0x000000104c027819 */ /* 0x000fe200000006ff */
[----:B------:R-:W-:Y:S01]  /*6e90*/  FMUL R31, R46, R31 ;  /* 0x0000001f2e1f7220 */ /* 0x000fe20000400000 */
[----:B------:R-:W-:Y:S01]  /*6ea0*/  LOP3.LUT R0, R76, 0xffff0000, RZ, 0xc0, !PT ;  /* 0xffff00004c007812 */ /* 0x000fe200078ec0ff */
[----:B------:R-:W-:Y:S01]  /*6eb0*/  FMUL R35, R46, R35 ;  /* 0x000000232e237220 */ /* 0x000fe20000400000 */
[----:B------:R-:W-:Y:S01]  /*6ec0*/  SHF.L.U32 R3, R77, 0x10, RZ ;  /* 0x000000104d037819 */ /* 0x000fe200000006ff */
[----:B------:R-:W-:Y:S01]  /*6ed0*/  FFMA R24, R49, R2, R24 ;  /* 0x0000000231187223 */ /* 0x000fe20000000018 */
[----:B------:R-:W-:Y:S01]  /*6ee0*/  F2FP.BF16.F32.PACK_AB R10, R13, R12 ;  /* 0x0000000c0d0a723e */ /* 0x000fe200000010ff */
[----:B------:R-:W-:Y:S01]  /*6ef0*/  FFMA R25, R49, R0, R25 ;  /* 0x0000000031197223 */ /* 0x000fe20000000019 */
[----:B------:R-:W-:Y:S01]  /*6f00*/  F2FP.BF16.F32.PACK_AB R11, R19, R14 ;  /* 0x0000000e130b723e */ /* 0x000fe200000010ff */
[----:B------:R-:W-:Y:S01]  /*6f10*/  FFMA R26, R49, R3, R26 ;  /* 0x00000003311a7223 */ /* 0x000fe2000000001a */
[----:B------:R-:W-:Y:S02]  /*6f20*/  LOP3.LUT R0, R77, 0xffff0000, RZ, 0xc0, !PT ;  /* 0xffff00004d007812 */ /* 0x000fe400078ec0ff */
[C---:B------:R-:W-:Y:S01]  /*6f30*/  SHF.L.U32 R2, R78.reuse, 0x10, RZ ;  /* 0x000000104e027819 */ /* 0x040fe200000006ff */
[----:B------:R1:W-:Y:S01]  /*6f40*/  STS.128 [R99+0x10], R8 ;  /* 0x0000100863007388 */ /* 0x0003e20000000c00 */
[----:B------:R-:W-:Y:S01]  /*6f50*/  LOP3.LUT R3, R78, 0xffff0000, RZ, 0xc0, !PT ;  /* 0xffff00004e037812 */ /* 0x000fe200078ec0ff */
[----:B------:R-:W-:Y:S01]  /*6f60*/  FFMA R31, R49, R0, R31 ;  /* 0x00000000311f7223 */ /* 0x000fe2000000001f */
[----:B------:R-:W-:Y:S01]  /*6f70*/  SHF.L.U32 R4, R79, 0x10, RZ ;  /* 0x000000104f047819 */ /* 0x000fe200000006ff */
[----:B------:R-:W-:Y:S01]  /*6f80*/  FFMA R28, R49, R2, R28 ;  /* 0x00000002311c7223 */ /* 0x000fe2000000001c */
[----:B------:R-:W-:Y:S01]  /*6f90*/  F2FP.BF16.F32.PACK_AB R16, R17, R16 ;  /* 0x000000101110723e */ /* 0x000fe200000010ff */
[----:B------:R-:W-:Y:S01]  /*6fa0*/  FFMA R29, R49, R3, R29 ;  /* 0x00000003311d7223 */ /* 0x000fe2000000001d */
[----:B------:R-:W-:Y:S01]  /*6fb0*/  LOP3.LUT R5, R79, 0xffff0000, RZ, 0xc0, !PT ;  /* 0xffff00004f057812 */ /* 0x000fe200078ec0ff */
[----:B------:R-:W-:Y:S01]  /*6fc0*/  FFMA R30, R49, R4, R30 ;  /* 0x00000004311e7223 */ /* 0x000fe2000000001e */
[----:B------:R-:W-:Y:S02]  /*6fd0*/  F2FP.BF16.F32.PACK_AB R17, R23, R18 ;  /* 0x000000121711723e */ /* 0x000fe400000010ff */
[----:B------:R-:W-:Y:S01]  /*6fe0*/  F2FP.BF16.F32.PACK_AB R18, R21, R20 ;  /* 0x000000141512723e */ /* 0x000fe200000010ff */
[----:B------:R-:W-:Y:S01]  /*6ff0*/  FFMA R35, R49, R5, R35 ;  /* 0x0000000531237223 */ /* 0x000fe20000000023 */
[----:B------:R-:W-:Y:S02]  /*7000*/  F2FP.BF16.F32.PACK_AB R19, R27, R22 ;  /* 0x000000161b13723e */ /* 0x000fe400000010ff */
[----:B------:R-:W-:Y:S02]  /*7010*/  F2FP.BF16.F32.PACK_AB R24, R25, R24 ;  /* 0x000000181918723e */ /* 0x000fe400000010ff */
[----:B------:R-:W-:Y:S01]  /*7020*/  F2FP.BF16.F32.PACK_AB R25, R31, R26 ;  /* 0x0000001a1f19723e */ /* 0x000fe200000010ff */
[----:B------:R1:W-:Y:S01]  /*7030*/  STS.128 [R98+0x20], R16 ;  /* 0x0000201062007388 */ /* 0x0003e20000000c00 */
[----:B------:R-:W-:Y:S02]  /*7040*/  F2FP.BF16.F32.PACK_AB R26, R29, R28 ;  /* 0x0000001c1d1a723e */ /* 0x000fe400000010ff */
[----:B------:R-:W-:Y:S05]  /*7050*/  F2FP.BF16.F32.PACK_AB R27, R35, R30 ;  /* 0x0000001e231b723e */ /* 0x000fea00000010ff */
[----:B------:R1:W-:Y:S01]  /*7060*/  STS.128 [R106+0x30], R24 ;  /* 0x000030186a007388 */ /* 0x0003e20000000c00 */
[----:B------:R-:W-:Y:S01]  /*7070*/  @!PT LDS RZ, [RZ] ;  /* 0x00000000fffff984 */ /* 0x000fe20000000800 */
[----:B------:R-:W-:Y:S01]  /*7080*/  @!PT LDS RZ, [RZ] ;  /* 0x00000000fffff984 */ /* 0x000fe20000000800 */
[----:B------:R-:W-:Y:S01]  /*7090*/  @!PT LDS RZ, [RZ] ;  /* 0x00000000fffff984 */ /* 0x000fe20000000800 */
[----:B------:R-:W-:Y:S01]  /*70a0*/  @!PT LDS RZ, [RZ] ;  /* 0x00000000fffff984 */ /* 0x000fe20000000800 */
[----:B------:R2:W-:Y:S07]  /*70b0*/  MEMBAR.ALL.CTA ;  /* 0x0000000000007992 */ /* 0x0005ee0000008000 */
[----:B--2---:R-:W2:Y:S02]  /*70c0*/  FENCE.VIEW.ASYNC.S ;  /* 0x00000000000073c6 */ /* 0x004ea40000000000 */
[----:B--2---:R-:W-:Y:S06]  /*70d0*/  BAR.SYNC.DEFER_BLOCKING 0x1, 0x80 ;  /* 0x0042000000007b1d */ /* 0x004fec0000010000 */
[----:B------:R-:W-:Y:S05]  /*70e0*/  @P0 BRA `(.L_x_122) ;  /* 0x0000000000280947 */ /* 0x000fea0003800000 */
[----:B------:R-:W-:Y:S02]  /*70f0*/  UIADD3 UR4, UPT, UPT, UR48, 0x400, URZ ;  /* 0x0000040030047890 */ /* 0x000fe4000fffe0ff */
[----:B------:R-:W-:Y:S01]  /*7100*/  UIADD3 UR6, UP0, UPT, UR52, 0x680, URZ ;  /* 0x0000068034067890 */ /* 0x000fe2000ff1e0ff */
[----:B------:R-:W-:Y:S03]  /*7110*/  UMOV UR43, UR36 ;  /* 0x00000024002b7c82 */ /* 0x000fe60008000000 */
[----:B------:R-:W-:Y:S01]  /*7120*/  MOV R93, UR4 ;  /* 0x00000004005d7c02 */ /* 0x000fe20008000f00 */
[----:B------:R-:W-:Y:S03]  /*7130*/  UIADD3.X UR7, UPT, UPT, URZ, UR53, URZ, UP0, !UPT ;  /* 0x00000035ff077290 */ /* 0x000fe600087fe4ff */
[----:B------:R-:W-:Y:S11]  /*7140*/  R2UR UR40, R93 ;  /* 0x000000005d2872ca */ /* 0x000ff600000e0000 */
[----:B------:R-:W-:Y:S02]  /*7150*/  @!UPT UIADD3 URZ, UPT, UPT, URZ, URZ, URZ ;  /* 0x000000fffffff290 */ /* 0x000fe4000fffe0ff */
[----:B------:R2:W-:Y:S01]  /*7160*/  UTMASTG.3D [UR40], [UR6] ;  /* 0x00000028060073b5 */ /* 0x0005e20008010000 */
[----:B------:R0:W-:Y:S01]  /*7170*/  UTMACMDFLUSH ;  /* 0x00000000000079b7 */ /* 0x0001e20000000000 */
[----:B--2---:R-:W-:Y:S04]  /*7180*/  DEPBAR.LE SB0, 0x1 ;  /* 0x000080400000791a */ /* 0x004fe80000000000 */
.L_x_122:
[----:B------:R-:W-:Y:S05]  /*7190*/  BSYNC.RECONVERGENT B0 ;  /* 0x0000000000007941 */ /* 0x000fea0003800200 */
.L_x_121:
[----:B------:R-:W-:Y:S01]  /*71a0*/  BAR.SYNC.DEFER_BLOCKING 0x1, 0x80 ;  /* 0x0042000000007b1d */ /* 0x000fe20000010000 */
[----:B------:R-:W-:Y:S01]  /*71b0*/  ISETP.NE.AND P1, PT, R107, RZ, PT ;  /* 0x000000ff6b00720c */ /* 0x000fe20003f25270 */
[----:B------:R-:W-:Y:S01]  /*71c0*/  UIADD3 UR4, UPT, UPT, UR50, -0x1, URZ ;  /* 0xffffffff32047890 */ /* 0x000fe2000fffe0ff */
[----:B------:R-:W-:Y:S03]  /*71d0*/  LEA R2, R65, UR48, 0x3 ;  /* 0x0000003041027c11 */ /* 0x000fe6000f8e18ff */
[----:B------:R-:W-:Y:S08]  /*71e0*/  UISETP.GT.U32.AND UP0, UPT, UR4, -0x3, UPT ;  /* 0xfffffffd0400788c */ /* 0x000ff0000bf04070 */
[----:B------:R-:W-:Y:S01]  /*71f0*/  @P1 SHF.L.U32 R3, R97, 0x1f, RZ ;  /* 0x0000001f61031819 */ /* 0x000fe200000006ff */
[----:B------:R-:W-:Y:S06]  /*7200*/  BRA.U UP0, `(.L_x_123) ;  /* 0x0000000100247547 */ /* 0x000fec000b800000 */
[----:B------:R-:W-:Y:S01]  /*7210*/  IMAD.U32 R4, RZ, RZ, UR49 ;  /* 0x00000031ff047e24 */ /* 0x000fe2000f8e00ff */
[----:B------:R-:W-:Y:S01]  /*7220*/  MOV R0, UR37 ;  /* 0x0000002500007c02 */ /* 0x000fe20008000f00 */
[----:B------:R-:W-:Y:S03]  /*7230*/  UIADD3 UR49, UPT, UPT, UR49, 0x1, URZ ;  /* 0x0000000131317890 */ /* 0x000fe6000fffe0ff */
[----:B------:R-:W-:Y:S01]  /*7240*/  @P1 LEA R4, R4, UR48, 0x3 ;  /* 0x0000003004041c11 */ /* 0x000fe2000f8e18ff */
[----:B------:R-:W-:Y:S04]  /*7250*/  UISETP.NE.AND UP0, UPT, UR49, 0x3, UPT ;  /* 0x000000033100788c */ /* 0x000fe8000bf05270 */
[----:B------:R-:W-:Y:S01]  /*7260*/  @P1 VIADD R4, R4, 0x1d8 ;  /* 0x000001d804041836 */ /* 0x000fe20000000000 */
[----:B------:R-:W-:Y:S04]  /*7270*/  USEL UR49, UR49, URZ, UP0 ;  /* 0x000000ff31317287 */ /* 0x000fe80008000000 */
[----:B------:R-:W-:Y:S04]  /*7280*/  @P1 PRMT R0, R0, 0x654, R4 ;  /* 0x0000065400001816 */ /* 0x000fe80000000004 */
[----:B------:R2:W-:Y:S04]  /*7290*/  @P1 SYNCS.ARRIVE.TRANS64.RED.A1T0 RZ, [R0+URZ], RZ ;  /* 0x000000ff00ff19a7 */ /* 0x0005e800081004ff */
.L_x_123:
[----:B------:R-:W4:Y:S01]  /*72a0*/  @P1 SYNCS.PHASECHK.TRANS64.TRYWAIT P0, [R2+URZ+0x1c0], R3 ;  /* 0x0001c003020015a7 */ /* 0x000f2200080011ff */
[----:B------:R-:W-:Y:S01]  /*72b0*/  BSSY B1, `(.L_x_124) ;  /* 0x0000016000017945 */ /* 0x000fe20003800000 */
[----:B----4-:R-:W-:Y:S03]  /*72c0*/  @P1 SEL R66, RZ, 0x1, !P0 ;  /* 0x00000001ff421807 */ /* 0x010fe60004000000 */
[----:B------:R-:W-:Y:S05]  /*72d0*/  @!P1 BRA `(.L_x_125) ;  /* 0x00000000004c9947 */ /* 0x000fea0003800000 */
[----:B------:R-:W-:Y:S01]  /*72e0*/  ISETP.NE.AND P0, PT, R66, RZ, PT ;  /* 0x000000ff4200720c */ /* 0x000fe20003f05270 */
[----:B------:R-:W-:Y:S01]  /*72f0*/  BSSY B0, `(.L_x_126) ;  /* 0x000000b000007945 */ /* 0x000fe20003800000 */
[----:B------:R-:W-:Y:S11]  /*7300*/  ISETP.NE.AND P1, PT, R67, RZ, PT ;  /* 0x000000ff4300720c */ /* 0x000ff60003f25270 */
[----:B------:R-:W-:Y:S02]  /*7310*/  @!UPT UIADD3 URZ, UPT, UPT, URZ, URZ, URZ ;  /* 0x000000fffffff290 */ /* 0x000fe4000fffe0ff */
[C---:B------:R-:W-:Y:S01]  /*7320*/  @P1 IMAD R6, R65.reuse, 0x2000, R100 ;  /* 0x0000200041061824 */ /* 0x040fe200078e0264 */
[C---:B------:R-:W-:Y:S01]  /*7330*/  @P1 LEA R4, R65.reuse, R98, 0xd ;  /* 0x0000006241041211 */ /* 0x040fe200078e68ff */
[C---:B------:R-:W-:Y:S02]  /*7340*/  @P1 IMAD R5, R65.reuse, 0x2000, R99 ;  /* 0x0000200041051824 */ /* 0x040fe400078e0263 */
[----:B------:R-:W-:Y:S01]  /*7350*/  @P1 IMAD R3, R65, 0x2000, R106 ;  /* 0x0000200041031824 */ /* 0x000fe200078e026a */
[----:B------:R-:W-:Y:S06]  /*7360*/  @P0 BRA `(.L_x_127) ;  /* 0x00000000000c0947 */ /* 0x000fec0003800000 */
[----:B--2---:R-:W-:Y:S04]  /*7370*/  SHF.L.U32 R0, R97, 0x1f, RZ ;  /* 0x0000001f61007819 */ /* 0x004fe800000006ff */
[----:B------:R-:W2:Y:S02]  /*7380*/  SYNCS.PHASECHK.TRANS64.TRYWAIT P0, [R2+URZ+0x1c0], R0 ;  /* 0x0001c000020075a7 */ /* 0x000ea400080011ff */
[----:B--2---:R-:W-:Y:S05]  /*7390*/  @!P0 BRA `(.L_x_128) ;  /* 0x0000002c006c8947 */ /* 0x004fea0003800000 */
.L_x_127:
[----:B------:R-:W-:Y:S05]  /*73a0*/  BSYNC B0 ;  /* 0x0000000000007941 */ /* 0x000fea0003800000 */
.L_x_126:
[----:B------:R-:W-:Y:S02]  /*73b0*/  ISETP.NE.AND P0, PT, R67, RZ, PT ;  /* 0x000000ff4300720c */ /* 0x000fe40003f05270 */
[----:B------:R-:W-:Y:S11]  /*73c0*/  IADD3 R65, PT, PT, R65, 0x1, RZ ;  /* 0x0000000141417810 */ /* 0x000ff60007ffe0ff */
[----:B------:R4:W1:Y:S04]  /*73d0*/  @P0 LDS.128 R56, [R6] ;  /* 0x0000000006380984 */ /* 0x0008680000000c00 */
[----:B------:R4:W1:Y:S04]  /*73e0*/  @P0 LDS.128 R60, [R5+0x10] ;  /* 0x00001000053c0984 */ /* 0x0008680000000c00 */
[----:B------:R4:W1:Y:S04]  /*73f0*/  @P0 LDS.128 R68, [R4+0x20] ;  /* 0x0000200004440984 */ /* 0x0008680000000c00 */
[----:B------:R4:W1:Y:S02]  /*7400*/  @P0 LDS.128 R76, [R3+0x30] ;  /* 0x00003000034c0984 */ /* 0x0008640000000c00 */
.L_x_125:
[----:B------:R-:W-:Y:S05]  /*7410*/  BSYNC B1 ;  /* 0x0000000000017941 */ /* 0x000fea0003800000 */
.L_x_124:
[----:B--2---:R-:W-:Y:S05]  /*7420*/  VIADD R0, R47, 0x20 ;  /* 0x000000202f007836 */ /* 0x004fea0000000000 */
[----:B------:R-:W-:Y:S04]  /*7430*/  SHF.R.U32.HI R0, RZ, 0x15, R0 ;  /* 0x00000015ff007819 */ /* 0x000fe80000011600 */
[----:B------:R-:W-:Y:S11]  /*7440*/  LOP3.LUT P0, RZ, R0, 0x3, R92, 0x48, !PT ;  /* 0x0000000300ff7812 */ /* 0x000ff6000780485c */
[----:B------:R-:W-:Y:S02]  /*7450*/  @!UPT UIADD3 URZ, UPT, UPT, URZ, URZ, URZ ;  /* 0x000000fffffff290 */ /* 0x000fe4000fffe0ff */
[----:B------:R-:W-:Y:S05]  /*7460*/  @!P0 BRA `(.L_x_129) ;  /* 0x0000000000408947 */ /* 0x000fea0003800000 */
[----:B------:R-:W2:Y:S01]  /*7470*/  LDCU.64 UR8, c[0x4][0x70] ;  /* 0x01000e00ff0877ac */ /* 0x000ea20008000a00 */
[----:B----4-:R-:W-:Y:S01]  /*7480*/  MOV R3, 0x0 ;  /* 0x0000000000037802 */ /* 0x010fe20000000f00 */
[----:B------:R-:W-:Y:S02]  /*7490*/  HFMA2 R12, -RZ, RZ, 0, 5.9604644775390625e-08 ;  /* 0x00000001ff0c7431 */ /* 0x000fe400000001ff */
[----:B-1----:R-:W-:Y:S02]  /*74a0*/  IMAD.MOV.U32 R8, RZ, RZ, 0x192 ;  /* 0x00000192ff087424 */ /* 0x002fe400078e00ff */
[----:B------:R-:W-:Y:S01]  /*74b0*/  IMAD.MOV.U32 R13, RZ, RZ, RZ ;  /* 0x000000ffff0d7224 */ /* 0x000fe200078e00ff */
[----:B------:R-:W1:Y:S01]  /*74c0*/  LDCU.64 UR6, c[0x4][0x78] ;  /* 0x01000f00ff0677ac */ /* 0x000e620008000a00 */
[----:B------:R-:W4:Y:S01]  /*74d0*/  LDC.64 R2, c[0x4][R3] ;  /* 0x0100000003027b82 */ /* 0x000f220000000a00 */
[----:B------:R-:W5:Y:S01]  /*74e0*/  LDCU.64 UR4, c[0x4][0x10] ;  /* 0x01000200ff0477ac */ /* 0x000f620008000a00 */
[----:B--2---:R-:W-:Y:S01]  /*74f0*/  MOV R5, UR9 ;  /* 0x0000000900057c02 */ /* 0x004fe20008000f00 */
[----:B------:R-:W-:Y:S01]  /*7500*/  IMAD.U32 R4, RZ, RZ, UR8 ;  /* 0x00000008ff047e24 */ /* 0x000fe2000f8e00ff */
[----:B-1----:R-:W-:Y:S01]  /*7510*/  MOV R7, UR7 ;  /* 0x0000000700077c02 */ /* 0x002fe20008000f00 */
[----:B------:R-:W-:Y:S01]  /*7520*/  IMAD.U32 R6, RZ, RZ, UR6 ;  /* 0x00000006ff067e24 */ /* 0x000fe2000f8e00ff */
[----:B-----5:R-:W-:Y:S01]  /*7530*/  MOV R11, UR5 ;  /* 0x00000005000b7c02 */ /* 0x020fe20008000f00 */
[----:B------:R-:W-:Y:S02]  /*7540*/  IMAD.U32 R10, RZ, RZ, UR4 ;  /* 0x00000004ff0a7e24 */ /* 0x000fe4000f8e00ff */
[----:B------:R-:W-:Y:S07]  /*7550*/  LEPC R20, `(.L_x_129) ;  /* 0x000000001014794e */ /* 0x000fee0000000000 */
[----:B---34-:R-:W-:Y:S05]  /*7560*/  CALL.ABS.NOINC R2 ;  /* 0x0000000002007343 */ /* 0x018fea0003c00000 */
.L_x_129:
[C---:B-1----:R-:W-:Y:S01]  /*7570*/  SHF.L.U32 R50, R56.reuse, 0x10, RZ ;  /* 0x0000001038327819 */ /* 0x042fe200000006ff */
[----:B------:R-:W-:Y:S05]  /*7580*/  WARPSYNC.ALL ;  /* 0x0000000000007948 */ /* 0x000fea0003800000 */
[----:B------:R-:W-:Y:S01]  /*7590*/  R2UR UR4, R47 ;  /* 0x000000002f0472ca */ /* 0x000fe200000e0000 */
[----:B------:R-:W-:Y:S01]  /*75a0*/  BSSY.RECONVERGENT B0, `(.L_x_130) ;  /* 0x0000087000007945 */ /* 0x000fe20003800200 */
[----:B------:R-:W-:Y:S02]  /*75b0*/  LOP3.LUT R51, R56, 0xffff0000, RZ, 0xc0, !PT ;  /* 0xffff000038337812 */ /* 0x000fe400078ec0ff */
[----:B------:R-:W-:Y:S02]  /*75c0*/  SHF.L.U32 R52, R57, 0x10, RZ ;  /* 0x0000001039347819 */ /* 0x000fe400000006ff */
[----:B------:R-:W-:Y:S07]  /*75d0*/  ISETP.NE.AND P0, PT, R102, RZ, PT ;  /* 0x000000ff6600720c */ /* 0x000fee0003f05270 */
[----:B----4-:R-:W1:Y:S02]  /*75e0*/  LDTM.x32 R4, tmem[UR4+0x20] ;  /* 0x00002004000479ee */ /* 0x010e6400082c0000 */
[C---:B-1----:R-:W-:Y:S01]  /*75f0*/  FMUL R0, R46.reuse, R4 ;  /* 0x000000042e007220 */ /* 0x042fe20000400000 */
        /* <DEDUP_REMOVED lines=70> */
[----:B------:R1:W-:Y:S01]  /*7a60*/  STS.128 [R100+0x2000], R52 ;  /* 0x0020003464007388 */ /* 0x0003e20000000c00 */
        /* <DEDUP_REMOVED lines=49> */
[----:B------:R-:W-:Y:S02]  /*7d80*/  UIADD3 UR8, UP0, UPT, UR52, 0x680, URZ ;  /* 0x0000068034087890 */ /* 0x000fe4000ff1e0ff */
[----:B------:R-:W-:Y:S02]  /*7d90*/  UIADD3 UR5, UPT, UPT, UR41, 0x20, URZ ;  /* 0x0000002029057890 */ /* 0x000fe4000fffe0ff */
[----:B------:R-:W-:Y:S02]  /*7da0*/  UIADD3 UR4, UPT, UPT, UR48, 0x2400, URZ ;  /* 0x0000240030047890 */ /* 0x000fe4000fffe0ff */
[----:B------:R-:W-:Y:S01]  /*7db0*/  UIADD3.X UR9, UPT, UPT, URZ, UR53, URZ, UP0, !UPT ;  /* 0x00000035ff097290 */ /* 0x000fe200087fe4ff */
[----:B------:R-:W-:Y:S01]  /*7dc0*/  UMOV UR6, UR42 ;  /* 0x0000002a00067c82 */ /* 0x000fe20008000000 */
[----:B------:R-:W-:Y:S07]  /*7dd0*/  UMOV UR7, UR36 ;  /* 0x0000002400077c82 */ /* 0x000fee0008000000 */
[----:B------:R2:W-:Y:S01]  /*7de0*/  UTMASTG.3D [UR4], [UR8] ;  /* 0x00000004080073b5 */ /* 0x0005e20008010000 */
[----:B------:R0:W-:Y:S01]  /*7df0*/  UTMACMDFLUSH ;  /* 0x00000000000079b7 */ /* 0x0001e20000000000 */
[----:B--2---:R-:W-:Y:S04]  /*7e00*/  DEPBAR.LE SB0, 0x1 ;  /* 0x000080400000791a */ /* 0x004fe80000000000 */
.L_x_131:
[----:B------:R-:W-:Y:S05]  /*7e10*/  BSYNC.RECONVERGENT B0 ;  /* 0x0000000000007941 */ /* 0x000fea0003800200 */
.L_x_130:
[----:B------:R-:W-:Y:S01]  /*7e20*/  BAR.SYNC.DEFER_BLOCKING 0x1, 0x80 ;  /* 0x0042000000007b1d */ /* 0x000fe20000010000 */
[----:B------:R-:W-:Y:S01]  /*7e30*/  ISETP.NE.AND P1, PT, R107, RZ, PT ;  /* 0x000000ff6b00720c */ /* 0x000fe20003f25270 */
[----:B------:R-:W-:Y:S01]  /*7e40*/  UISETP.GT.U32.AND UP0, UPT, UR50, -0x3, UPT ;  /* 0xfffffffd3200788c */ /* 0x000fe2000bf04070 */
[----:B------:R-:W-:Y:S11]  /*7e50*/  LEA R4, R65, UR48, 0x3 ;  /* 0x0000003041047c11 */ /* 0x000ff6000f8e18ff */
        /* <DEDUP_REMOVED lines=11> */
.L_x_132:
        /* <DEDUP_REMOVED lines=9> */
[C---:B--2---:R-:W-:Y:S01]  /*7fa0*/  @P1 LEA R0, R65.reuse, R98, 0xd ;  /* 0x0000006241001211 */ /* 0x044fe200078e68ff */
[C---:B------:R-:W-:Y:S02]  /*7fb0*/  @P1 IMAD R2, R65.reuse, 0x2000, R99 ;  /* 0x0000200041021824 */ /* 0x040fe400078e0263 */
[----:B------:R-:W-:Y:S01]  /*7fc0*/  @P1 IMAD R65, R65, 0x2000, R106 ;  /* 0x0000200041411824 */ /* 0x000fe200078e026a */
[----:B------:R-:W-:Y:S06]  /*7fd0*/  @P0 BRA `(.L_x_136) ;  /* 0x00000000000c0947 */ /* 0x000fec0003800000 */
[----:B------:R-:W-:Y:S04]  /*7fe0*/  SHF.L.U32 R5, R97, 0x1f, RZ ;  /* 0x0000001f61057819 */ /* 0x000fe800000006ff */
[----:B------:R-:W2:Y:S02]  /*7ff0*/  SYNCS.PHASECHK.TRANS64.TRYWAIT P0, [R4+URZ+0x1c0], R5 ;  /* 0x0001c005040075a7 */ /* 0x000ea400080011ff */
[----:B--2---:R-:W-:Y:S05]  /*8000*/  @!P0 BRA `(.L_x_137) ;  /* 0x0000002000648947 */ /* 0x004fea0003800000 */
.L_x_136:
[----:B------:R-:W-:Y:S05]  /*8010*/  BSYNC B0 ;  /* 0x0000000000007941 */ /* 0x000fea0003800000 */
.L_x_135:
[----:B------:R-:W-:Y:S11]  /*8020*/  ISETP.NE.AND P0, PT, R67, RZ, PT ;  /* 0x000000ff4300720c */ /* 0x000ff60003f05270 */
[----:B------:R-:W-:Y:S02]  /*8030*/  @!UPT UIADD3 URZ, UPT, UPT, URZ, URZ, URZ ;  /* 0x000000fffffff290 */ /* 0x000fe4000fffe0ff */
[----:B------:R4:W1:Y:S04]  /*8040*/  @P0 LDS.128 R56, [R3] ;  /* 0x0000000003380984 */ /* 0x0008680000000c00 */
[----:B------:R4:W1:Y:S04]  /*8050*/  @P0 LDS.128 R60, [R2+0x10] ;  /* 0x00001000023c0984 */ /* 0x0008680000000c00 */
[----:B------:R4:W1:Y:S04]  /*8060*/  @P0 LDS.128 R68, [R0+0x20] ;  /* 0x0000200000440984 */ /* 0x0008680000000c00 */
[----:B------:R4:W1:Y:S02]  /*8070*/  @P0 LDS.128 R76, [R65+0x30] ;  /* 0x00003000414c0984 */ /* 0x0008640000000c00 */
.L_x_134:
[----:B------:R-:W-:Y:S05]  /*8080*/  BSYNC B1 ;  /* 0x0000000000017941 */ /* 0x000fea0003800000 */
.L_x_133:
[----:B--2-4-:R-:W-:Y:S05]  /*8090*/  VIADD R0, R47, 0x40 ;  /* 0x000000402f007836 */ /* 0x014fea0000000000 */
[----:B------:R-:W-:Y:S04]  /*80a0*/  SHF.R.U32.HI R0, RZ, 0x15, R0 ;  /* 0x00000015ff007819 */ /* 0x000fe80000011600 */
[----:B------:R-:W-:Y:S11]  /*80b0*/  LOP3.LUT P0, RZ, R0, 0x3, R92, 0x48, !PT ;  /* 0x0000000300ff7812 */ /* 0x000ff6000780485c */
[----:B------:R-:W-:Y:S02]  /*80c0*/  @!UPT UIADD3 URZ, UPT, UPT, URZ, URZ, URZ ;  /* 0x000000fffffff290 */ /* 0x000fe4000fffe0ff */
[----:B------:R-:W-:Y:S05]  /*80d0*/  @!P0 BRA `(.L_x_138) ;  /* 0x0000000000408947 */ /* 0x000fea0003800000 */
[----:B------:R-:W2:Y:S01]  /*80e0*/  LDCU.64 UR8, c[0x4][0x70] ;  /* 0x01000e00ff0877ac */ /* 0x000ea20008000a00 */
[----:B------:R-:W-:Y:S01]  /*80f0*/  MOV R3, 0x0 ;  /* 0x0000000000037802 */ /* 0x000fe20000000f00 */
        /* <DEDUP_REMOVED lines=14> */
.L_x_138:
[----:B------:R-:W-:Y:S01]  /*81e0*/  ISETP.NE.AND P0, PT, R102, RZ, PT ;  /* 0x000000ff6600720c */ /* 0x000fe20003f05270 */
[----:B------:R-:W-:Y:S05]  /*81f0*/  WARPSYNC.ALL ;  /* 0x0000000000007948 */ /* 0x000fea0003800000 */
[----:B------:R-:W-:Y:S01]  /*8200*/  R2UR UR4, R47 ;  /* 0x000000002f0472ca */ /* 0x000fe200000e0000 */
[----:B------:R-:W-:Y:S01]  /*8210*/  BSSY.RECONVERGENT B0, `(.L_x_139) ;  /* 0x000008c000007945 */ /* 0x000fe20003800200 */
[----:B------:R-:W-:Y:S02]  /*8220*/  R2UR UR5, R64 ;  /* 0x00000000400572ca */ /* 0x000fe400000e0000 */
[C---:B-1----:R-:W-:Y:S02]  /*8230*/  SHF.L.U32 R0, R56.reuse, 0x10, RZ ;  /* 0x0000001038007819 */ /* 0x042fe400000006ff */
[----:B------:R-:W-:Y:S02]  /*8240*/  LOP3.LUT R2, R56, 0xffff0000, RZ, 0xc0, !PT ;  /* 0xffff000038027812 */ /* 0x000fe400078ec0ff */
[C---:B------:R-:W-:Y:S02]  /*8250*/  SHF.L.U32 R3, R57.reuse, 0x10, RZ ;  /* 0x0000001039037819 */ /* 0x040fe400000006ff */
[----:B------:R-:W-:Y:S02]  /*8260*/  LOP3.LUT R47, R57, 0xffff0000, RZ, 0xc0, !PT ;  /* 0xffff0000392f7812 */ /* 0x000fe400078ec0ff */
[C---:B------:R-:W-:Y:S01]  /*8270*/  SHF.L.U32 R50, R58.reuse, 0x10, RZ ;  /* 0x000000103a327819 */ /* 0x040fe200000006ff */
[----:B------:R-:W1:Y:S01]  /*8280*/  LDTM.x32 R4, tmem[UR4+0x40] ;  /* 0x00004004000479ee */ /* 0x000e6200082c0000 */
[----:B------:R-:W-:Y:S01]  /*8290*/  LOP3.LUT R51, R58, 0xffff0000, RZ, 0xc0, !PT ;  /* 0xffff00003a337812 */ /* 0x000fe200078ec0ff */
[----:B------:R-:W-:Y:S01]  /*82a0*/  NOP ;  /* 0x0000000000007918 */ /* 0x000fe20000000000 */
[C---:B------:R-:W-:Y:S01]  /*82b0*/  SHF.L.U32 R52, R59.reuse, 0x10, RZ ;  /* 0x000000103b347819 */ /* 0x040fe200000006ff */
[----:B------:R-:W-:Y:S01]  /*82c0*/  UIADD3 UR5, UPT, UPT, UR5, 0x240, URZ ;  /* 0x0000024005057890 */ /* 0x000fe2000fffe0ff */
[----:B------:R-:W-:Y:S02]  /*82d0*/  LOP3.LUT R53, R59, 0xffff0000, RZ, 0xc0, !PT ;  /* 0xffff00003b357812 */ /* 0x000fe400078ec0ff */
[C---:B------:R-:W-:Y:S01]  /*82e0*/  SHF.L.U32 R54, R60.reuse, 0x10, RZ ;  /* 0x000000103c367819 */ /* 0x040fe200000006ff */
[----:B------:R-:W-:Y:S01]  /*82f0*/  UPRMT UR5, UR37, 0x654, UR5 ;  /* 0x0000065425057896 */ /* 0x000fe20008000005 */
[----:B------:R-:W-:Y:S02]  /*8300*/  LOP3.LUT R55, R60, 0xffff0000, RZ, 0xc0, !PT ;  /* 0xffff00003c377812 */ /* 0x000fe400078ec0ff */
[C---:B------:R-:W-:Y:S02]  /*8310*/  SHF.L.U32 R56, R61.reuse, 0x10, RZ ;  /* 0x000000103d387819 */ /* 0x040fe400000006ff */
[----:B------:R-:W-:Y:S02]  /*8320*/  LOP3.LUT R57, R61, 0xffff0000, RZ, 0xc0, !PT ;  /* 0xffff00003d397812 */ /* 0x000fe400078ec0ff */
[C---:B------:R-:W-:Y:S02]  /*8330*/  SHF.L.U32 R58, R62.reuse, 0x10, RZ ;  /* 0x000000103e3a7819 */ /* 0x040fe400000006ff */
[----:B------:R-:W-:Y:S01]  /*8340*/  LOP3.LUT R59, R62, 0xffff0000, RZ, 0xc0, !PT ;  /* 0xffff00003e3b7812 */ /* 0x000fe200078ec0ff */
[----:B-1----:R-:W-:Y:S01]  /*8350*/  SYNCS.ARRIVE.TRANS64.RED.A1T0 RZ, [UR5], RZ ;  /* 0x000000ffffff79a7 */ /* 0x002fe20008100405 */
[C---:B------:R-:W-:Y:S02]  /*8360*/  SHF.L.U32 R60, R63.reuse, 0x10, RZ ;  /* 0x000000103f3c7819 */ /* 0x040fe400000006ff */
[----:B------:R-:W-:Y:S02]  /*8370*/  LOP3.LUT R61, R63, 0xffff0000, RZ, 0xc0, !PT ;  /* 0xffff00003f3d7812 */ /* 0x000fe400078ec0ff */
[----:B------:R-:W-:Y:S01]  /*8380*/  SHF.L.U32 R62, R68, 0x10, RZ ;  /* 0x00000010443e7819 */ /* 0x000fe200000006ff */
[C---:B------:R-:W-:Y:S01]  /*8390*/  FMUL R4, R46.reuse, R4 ;  /* 0x000000042e047220 */ /* 0x040fe20000400000 */
[C---:B------:R-:W-:Y:S01]  /*83a0*/  FMUL R5, R46.reuse, R5 ;  /* 0x000000052e057220 */ /* 0x040fe20000400000 */
[----:B------:R-:W-:Y:S01]  /*83b0*/  FMUL R6, R46, R6 ;  /* 0x000000062e067220 */ /* 0x000fe20000400000 */
[----:B------:R-:W-:Y:S01]  /*83c0*/  LOP3.LUT R63, R68, 0xffff0000, RZ, 0xc0, !PT ;  /* 0xffff0000443f7812 */ /* 0x000fe200078ec0ff */
[C---:B------:R-:W-:Y:S01]  /*83d0*/  FFMA R4, R49.reuse, R0, R4 ;  /* 0x0000000031047223 */ /* 0x040fe20000000004 */
[----:B------:R-:W-:Y:S01]  /*83e0*/  FFMA R5, R49, R2, R5 ;  /* 0x0000000231057223 */ /* 0x000fe20000000005 */
[----:B------:R-:W-:Y:S01]  /*83f0*/  SHF.L.U32 R64, R69, 0x10, RZ ;  /* 0x0000001045407819 */ /* 0x000fe200000006ff */
[----:B------:R-:W-:Y:S01]  /*8400*/  FFMA R6, R49, R3, R6 ;  /* 0x0000000331067223 */ /* 0x000fe20000000006 */
[C---:B------:R-:W-:Y:S01]  /*8410*/  FMUL R7, R46.reuse, R7 ;  /* 0x000000072e077220 */ /* 0x040fe20000400000 */
[----:B------:R-:W-:Y:S01]  /*8420*/  LOP3.LUT R65, R69, 0xffff0000, RZ, 0xc0, !PT ;  /* 0xffff000045417812 */ /* 0x000fe200078ec0ff */
[C---:B------:R-:W-:Y:S01]  /*8430*/  FMUL R8, R46.reuse, R8 ;  /* 0x000000082e087220 */ /* 0x040fe20000400000 */
[----:B------:R-:W-:Y:S01]  /*8440*/  F2FP.BF16.F32.PACK_AB R4, R5, R4 ;  /* 0x000000040504723e */ /* 0x000fe200000010ff */
[C---:B------:R-:W-:Y:S01]  /*8450*/  FFMA R7, R49.reuse, R47, R7 ;  /* 0x0000002f31077223 */ /* 0x040fe20000000007 */
[----:B------:R-:W-:Y:S01]  /*8460*/  FMUL R9, R46, R9 ;  /* 0x000000092e097220 */ /* 0x000fe20000400000 */
[----:B------:R-:W-:Y:S01]  /*8470*/  FFMA R8, R49, R50, R8 ;  /* 0x0000003231087223 */ /* 0x000fe20000000008 */
[----:B------:R-:W-:Y:S01]  /*8480*/  SHF.L.U32 R66, R70, 0x10, RZ ;  /* 0x0000001046427819 */ /* 0x000fe200000006ff */
[C---:B------:R-:W-:Y:S01]  /*8490*/  FMUL R0, R46.reuse, R10 ;  /* 0x0000000a2e007220 */ /* 0x040fe20000400000 */
[----:B------:R-:W-:Y:S01]  /*84a0*/  F2FP.BF16.F32.PACK_AB R5, R7, R6 ;  /* 0x000000060705723e */ /* 0x000fe200000010ff */
[C---:B------:R-:W-:Y:S01]  /*84b0*/  FFMA R9, R49.reuse, R51, R9 ;  /* 0x0000003331097223 */ /* 0x040fe20000000009 */
[----:B------:R-:W-:Y:S01]  /*84c0*/  FMUL R2, R46, R11 ;  /* 0x0000000b2e027220 */ /* 0x000fe20000400000 */
[----:B------:R-:W-:Y:S01]  /*84d0*/  FFMA R0, R49, R52, R0 ;  /* 0x0000003431007223 */ /* 0x000fe20000000000 */
[----:B------:R-:W-:Y:S01]  /*84e0*/  LOP3.LUT R67, R70, 0xffff0000, RZ, 0xc0, !PT ;  /* 0xffff000046437812 */ /* 0x000fe200078ec0ff */
[C---:B------:R-:W-:Y:S01]  /*84f0*/  FMUL R3, R46.reuse, R12 ;  /* 0x0000000c2e037220 */ /* 0x040fe20000400000 */
[----:B------:R-:W-:Y:S01]  /*8500*/  F2FP.BF16.F32.PACK_AB R6, R9, R8 ;  /* 0x000000080906723e */ /* 0x000fe200000010ff */
[C---:B------:R-:W-:Y:S01]  /*8510*/  FFMA R2, R49.reuse, R53, R2 ;  /* 0x0000003531027223 */ /* 0x040fe20000000002 */
[C---:B------:R-:W-:Y:S01]  /*8520*/  FMUL R10, R46.reuse, R13 ;  /* 0x0000000d2e0a7220 */ /* 0x040fe20000400000 */
[----:B------:R-:W-:Y:S01]  /*8530*/  FFMA R3, R49, R54, R3 ;  /* 0x0000003631037223 */ /* 0x000fe20000000003 */
[----:B------:R-:W-:Y:S01]  /*8540*/  SHF.L.U32 R68, R71, 0x10, RZ ;  /* 0x0000001047447819 */ /* 0x000fe200000006ff */
[----:B------:R-:W-:Y:S01]  /*8550*/  FMUL R11, R46, R14 ;  /* 0x0000000e2e0b7220 */ /* 0x000fe20000400000 */
[----:B------:R-:W-:Y:S01]  /*8560*/  F2FP.BF16.F32.PACK_AB R7, R2, R0 ;  /* 0x000000000207723e */ /* 0x000fe200000010ff */
[----:B------:R-:W-:Y:S01]  /*8570*/  FFMA R10, R49, R55, R10 ;  /* 0x00000037310a7223 */ /* 0x000fe2000000000a */
[C---:B------:R-:W-:Y:S01]  /*8580*/  FMUL R15, R46.reuse, R15 ;  /* 0x0000000f2e0f7220 */ /* 0x040fe20000400000 */
[C---:B------:R-:W-:Y:S01]  /*8590*/  FMUL R12, R46.reuse, R16 ;  /* 0x000000102e0c7220 */ /* 0x040fe20000400000 */
[----:B------:R-:W-:Y:S01]  /*85a0*/  FMUL R13, R46, R17 ;  /* 0x000000112e0d7220 */ /* 0x000fe20000400000 */
[----:B------:R1:W-:Y:S01]  /*85b0*/  STS.128 [R100+0x4000], R4 ;  /* 0x0040000464007388 */ /* 0x0003e20000000c00 */
[----:B------:R-:W-:Y:S01]  /*85c0*/  LOP3.LUT R69, R71, 0xffff0000, RZ, 0xc0, !PT ;  /* 0xffff000047457812 */ /* 0x000fe200078ec0ff */
[C---:B------:R-:W-:Y:S01]  /*85d0*/  FFMA R11, R49.reuse, R56, R11 ;  /* 0x00000038310b7223 */ /* 0x040fe2000000000b */
[----:B------:R-:W-:Y:S01]  /*85e0*/  SHF.L.U32 R70, R76, 0x10, RZ ;  /* 0x000000104c467819 */ /* 0x000fe200000006ff */
[C---:B------:R-:W-:Y:S01]  /*85f0*/  FFMA R15, R49.reuse, R57, R15 ;  /* 0x00000039310f7223 */ /* 0x040fe2000000000f */
[----:B------:R-:W-:Y:S01]  /*8600*/  F2FP.BF16.F32.PACK_AB R8, R10, R3 ;  /* 0x000000030a08723e */ /* 0x000fe200000010ff */
[C---:B------:R-:W-:Y:S01]  /*8610*/  FFMA R12, R49.reuse, R58, R12 ;  /* 0x0000003a310c7223 */ /* 0x040fe2000000000c */
[C---:B------:R-:W-:Y:S01]  /*8620*/  FFMA R13, R49.reuse, R59, R13 ;  /* 0x0000003b310d7223 */ /* 0x040fe2000000000d */
[C---:B------:R-:W-:Y:S01]  /*8630*/  FMUL R14, R46.reuse, R18 ;  /* 0x000000122e0e7220 */ /* 0x040fe20000400000 */
[C---:B------:R-:W-:Y:S01]  /*8640*/  FMUL R19, R46.reuse, R19 ;  /* 0x000000132e137220 */ /* 0x040fe20000400000 */
[C---:B------:R-:W-:Y:S01]  /*8650*/  FMUL R16, R46.reuse, R20 ;  /* 0x000000142e107220 */ /* 0x040fe20000400000 */
[C---:B------:R-:W-:Y:S01]  /*8660*/  FMUL R17, R46.reuse, R21 ;  /* 0x000000152e117220 */ /* 0x040fe20000400000 */
[C---:B------:R-:W-:Y:S01]  /*8670*/  FFMA R14, R49.reuse, R60, R14 ;  /* 0x0000003c310e7223 */ /* 0x040fe2000000000e */
[C---:B------:R-:W-:Y:S01]  /*8680*/  FMUL R18, R46.reuse, R22 ;  /* 0x000000162e127220 */ /* 0x040fe20000400000 */
[C---:B------:R-:W-:Y:S01]  /*8690*/  FFMA R19, R49.reuse, R61, R19 ;  /* 0x0000003d31137223 */ /* 0x040fe20000000013 */
[C---:B------:R-:W-:Y:S01]  /*86a0*/  FMUL R23, R46.reuse, R23 ;  /* 0x000000172e177220 */ /* 0x040fe20000400000 */
[C---:B------:R-:W-:Y:S01]  /*86b0*/  FFMA R16, R49.reuse, R62, R16 ;  /* 0x0000003e31107223 */ /* 0x040fe20000000010 */
[C---:B------:R-:W-:Y:S01]  /*86c0*/  FMUL R20, R46.reuse, R24 ;  /* 0x000000182e147220 */ /* 0x040fe20000400000 */
[C---:B------:R-:W-:Y:S01]  /*86d0*/  FFMA R17, R49.reuse, R63, R17 ;  /* 0x0000003f31117223 */ /* 0x040fe20000000011 */
[C---:B------:R-:W-:Y:S01]  /*86e0*/  FMUL R21, R46.reuse, R25 ;  /* 0x000000192e157220 */ /* 0x040fe20000400000 */
[----:B------:R-:W-:Y:S01]  /*86f0*/  FFMA R18, R49, R64, R18 ;  /* 0x0000004031127223 */ /* 0x000fe20000000012 */
[C---:B------:R-:W-:Y:S01]  /*8700*/  FMUL R22, R46.reuse, R26 ;  /* 0x0000001a2e167220 */ /* 0x040fe20000400000 */
[----:B------:R-:W-:Y:S01]  /*8710*/  F2FP.BF16.F32.PACK_AB R9, R15, R11 ;  /* 0x0000000b0f09723e */ /* 0x000fe200000010ff */
[----:B------:R-:W-:Y:S01]  /*8720*/  FFMA R23, R49, R65, R23 ;  /* 0x0000004131177223 */ /* 0x000fe20000000017 */
[C---:B------:R-:W-:Y:S01]  /*8730*/  FMUL R27, R46.reuse, R27 ;  /* 0x0000001b2e1b7220 */ /* 0x040fe20000400000 */
[----:B------:R-:W-:Y:S01]  /*8740*/  F2FP.BF16.F32.PACK_AB R10, R13, R12 ;  /* 0x0000000c0d0a723e */ /* 0x000fe200000010ff */
[----:B------:R-:W-:Y:S01]  /*8750*/  FFMA R20, R49, R66, R20 ;  /* 0x0000004231147223 */ /* 0x000fe20000000014 */
[----:B------:R-:W-:Y:S01]  /*8760*/  F2FP.BF16.F32.PACK_AB R11, R19, R14 ;  /* 0x0000000e130b723e */ /* 0x000fe200000010ff */
[----:B------:R-:W-:Y:S01]  /*8770*/  FMUL R24, R46, R28 ;  /* 0x0000001c2e187220 */ /* 0x000fe20000400000 */
[----:B------:R-:W-:Y:S01]  /*8780*/  LOP3.LUT R71, R76, 0xffff0000, RZ, 0xc0, !PT ;  /* 0xffff00004c477812 */ /* 0x000fe200078ec0ff */
[----:B------:R-:W-:Y:S01]  /*8790*/  FFMA R21, R49, R67, R21 ;  /* 0x0000004331157223 */ /* 0x000fe20000000015 */
[----:B------:R-:W-:Y:S01]  /*87a0*/  SHF.L.U32 R72, R77, 0x10, RZ ;  /* 0x000000104d487819 */ /* 0x000fe200000006ff */
[----:B------:R1:W-:Y:S01]  /*87b0*/  STS.128 [R99+0x4010], R8 ;  /* 0x0040100863007388 */ /* 0x0003e20000000c00 */
[C---:B------:R-:W-:Y:S01]  /*87c0*/  FMUL R25, R46.reuse, R29 ;  /* 0x0000001d2e197220 */ /* 0x040fe20000400000 */
[----:B------:R-:W-:Y:S01]  /*87d0*/  FFMA R22, R49, R68, R22 ;  /* 0x0000004431167223 */ /* 0x000fe20000000016 */
[----:B------:R-:W-:Y:S01]  /*87e0*/  LOP3.LUT R73, R77, 0xffff0000, RZ, 0xc0, !PT ;  /* 0xffff00004d497812 */ /* 0x000fe200078ec0ff */
[----:B------:R-:W-:Y:S01]  /*87f0*/  FMUL R26, R46, R30 ;  /* 0x0000001e2e1a7220 */ /* 0x000fe20000400000 */
[C---:B------:R-:W-:Y:S01]  /*8800*/  FFMA R27, R49.reuse, R69, R27 ;  /* 0x00000045311b7223 */ /* 0x040fe2000000001b */
[----:B------:R-:W-:Y:S01]  /*8810*/  SHF.L.U32 R74, R78, 0x10, RZ ;  /* 0x000000104e4a7819 */ /* 0x000fe200000006ff */
[----:B------:R-:W-:Y:S01]  /*8820*/  FMUL R31, R46, R31 ;  /* 0x0000001f2e1f7220 */ /* 0x000fe20000400000 */
[C---:B------:R-:W-:Y:S01]  /*8830*/  FFMA R24, R49.reuse, R70, R24 ;  /* 0x0000004631187223 */ /* 0x040fe20000000018 */
[----:B------:R-:W-:Y:S01]  /*8840*/  LOP3.LUT R75, R78, 0xffff0000, RZ, 0xc0, !PT ;  /* 0xffff00004e4b7812 */ /* 0x000fe200078ec0ff */
[C---:B------:R-:W-:Y:S01]  /*8850*/  FMUL R28, R46.reuse, R32 ;  /* 0x000000202e1c7220 */ /* 0x040fe20000400000 */
[----:B------:R-:W-:Y:S01]  /*8860*/  FFMA R25, R49, R71, R25 ;  /* 0x0000004731197223 */ /* 0x000fe20000000019 */
[----:B------:R-:W-:Y:S01]  /*8870*/  SHF.L.U32 R76, R79, 0x10, RZ ;  /* 0x000000104f4c7819 */ /* 0x000fe200000006ff */
[C---:B------:R-:W-:Y:S01]  /*8880*/  FMUL R29, R46.reuse, R33 ;  /* 0x000000212e1d7220 */ /* 0x040fe20000400000 */
[----:B------:R-:W-:Y:S01]  /*8890*/  F2FP.BF16.F32.PACK_AB R16, R17, R16 ;  /* 0x000000101110723e */ /* 0x000fe200000010ff */
[----:B------:R-:W-:Y:S01]  /*88a0*/  FFMA R26, R49, R72, R26 ;  /* 0x00000048311a7223 */ /* 0x000fe2000000001a */
[----:B------:R-:W-:Y:S01]  /*88b0*/  LOP3.LUT R77, R79, 0xffff0000, RZ, 0xc0, !PT ;  /* 0xffff00004f4d7812 */ /* 0x000fe200078ec0ff */
[C---:B------:R-:W-:Y:S01]  /*88c0*/  FMUL R30, R46.reuse, R34 ;  /* 0x000000222e1e7220 */ /* 0x040fe20000400000 */
[----:B------:R-:W-:Y:S01]  /*88d0*/  F2FP.BF16.F32.PACK_AB R17, R23, R18 ;  /* 0x000000121711723e */ /* 0x000fe200000010ff */
[----:B------:R-:W-:Y:S01]  /*88e0*/  FFMA R31, R49, R73, R31 ;  /* 0x00000049311f7223 */ /* 0x000fe2000000001f */
[----:B------:R-:W-:Y:S01]  /*88f0*/  FMUL R35, R46, R35 ;  /* 0x000000232e237220 */ /* 0x000fe20000400000 */
[----:B------:R-:W-:Y:S01]  /*8900*/  F2FP.BF16.F32.PACK_AB R18, R21, R20 ;  /* 0x000000141512723e */ /* 0x000fe200000010ff */
[----:B------:R-:W-:Y:S01]  /*8910*/  FFMA R28, R49, R74, R28 ;  /* 0x0000004a311c7223 */ /* 0x000fe2000000001c */
[----:B------:R-:W-:Y:S01]  /*8920*/  F2FP.BF16.F32.PACK_AB R19, R27, R22 ;  /* 0x000000161b13723e */ /* 0x000fe200000010ff */
[C---:B------:R-:W-:Y:S01]  /*8930*/  FFMA R29, R49.reuse, R75, R29 ;  /* 0x0000004b311d7223 */ /* 0x040fe2000000001d */
[C---:B------:R-:W-:Y:S01]  /*8940*/  FFMA R30, R49.reuse, R76, R30 ;  /* 0x0000004c311e7223 */ /* 0x040fe2000000001e */
[----:B------:R-:W-:Y:S01]  /*8950*/  FFMA R35, R49, R77, R35 ;  /* 0x0000004d31237223 */ /* 0x000fe20000000023 */
[----:B------:R-:W-:Y:S01]  /*8960*/  F2FP.BF16.F32.PACK_AB R24, R25, R24 ;  /* 0x000000181918723e */ /* 0x000fe200000010ff */
[----:B------:R1:W-:Y:S01]  /*8970*/  STS.128 [R98+0x4020], R16 ;  /* 0x0040201062007388 */ /* 0x0003e20000000c00 */
[----:B------:R-:W-:Y:S02]  /*8980*/  F2FP.BF16.F32.PACK_AB R25, R31, R26 ;  /* 0x0000001a1f19723e */ /* 0x000fe400000010ff */
        /* <DEDUP_REMOVED lines=20> */
.L_x_140:
[----:B------:R-:W-:Y:S05]  /*8ad0*/  BSYNC.RECONVERGENT B0 ;  /* 0x0000000000007941 */ /* 0x000fea0003800200 */
.L_x_139:
[----:B------:R-:W-:Y:S01]  /*8ae0*/  BAR.SYNC.DEFER_BLOCKING 0x1, 0x80 ;  /* 0x0042000000007b1d */ /* 0x000fe20000010000 */
[----:B------:R-:W-:Y:S01]  /*8af0*/  UIADD3 UR4, UPT, UPT, UR50, 0x1, URZ ;  /* 0x0000000132047890 */ /* 0x000fe2000fffe0ff */
[----:B------:R-:W-:Y:S03]  /*8b00*/  IADD3 R48, PT, PT, R48, 0x1, RZ ;  /* 0x0000000130307810 */ /* 0x000fe60007ffe0ff */
[----:B------:R-:W-:Y:S09]  /*8b10*/  UISETP.GT.U32.AND UP0, UPT, UR4, -0x3, UPT ;  /* 0xfffffffd0400788c */ /* 0x000ff2000bf04070 */
[----:B------:R-:W-:Y:S05]  /*8b20*/  BRA.U UP0, `(.L_x_141) ;  /* 0x0000000100287547 */ /* 0x000fea000b800000 */
[----:B------:R-:W-:Y:S01]  /*8b30*/  ISETP.NE.AND P0, PT, R107, RZ, PT ;  /* 0x000000ff6b00720c */ /* 0x000fe20003f05270 */
[----:B------:R-:W-:Y:S01]  /*8b40*/  IMAD.U32 R2, RZ, RZ, UR49 ;  /* 0x00000031ff027e24 */ /* 0x000fe2000f8e00ff */
[----:B------:R-:W-:Y:S01]  /*8b50*/  UIADD3 UR49, UPT, UPT, UR49, 0x1, URZ ;  /* 0x0000000131317890 */ /* 0x000fe2000fffe0ff */
[----:B------:R-:W-:Y:S03]  /*8b60*/  IMAD.U32 R0, RZ, RZ, UR37 ;  /* 0x00000025ff007e24 */ /* 0x000fe6000f8e00ff */
[----:B------:R-:W-:Y:S04]  /*8b70*/  UISETP.NE.AND UP0, UPT, UR49, 0x3, UPT ;  /* 0x000000033100788c */ /* 0x000fe8000bf05270 */
[----:B------:R-:W-:Y:S03]  /*8b80*/  USEL UR49, UR49, URZ, UP0 ;  /* 0x000000ff31317287 */ /* 0x000fe60008000000 */
[----:B------:R-:W-:Y:S05]  /*8b90*/  @P0 LEA R2, R2, UR48, 0x3 ;  /* 0x0000003002020c11 */ /* 0x000fea000f8e18ff */
[----:B------:R-:W-:Y:S05]  /*8ba0*/  @P0 VIADD R2, R2, 0x1d8 ;  /* 0x000001d802020836 */ /* 0x000fea0000000000 */
[----:B------:R-:W-:Y:S04]  /*8bb0*/  @P0 PRMT R0, R0, 0x654, R2 ;  /* 0x0000065400000816 */ /* 0x000fe80000000002 */
[----:B------:R2:W-:Y:S03]  /*8bc0*/  @P0 SYNCS.ARRIVE.TRANS64.RED.A1T0 RZ, [R0+URZ], RZ ;  /* 0x000000ff00ff09a7 */ /* 0x0005e600081004ff */
.L_x_141:
[----:B------:R-:W-:Y:S01]  /*8bd0*/  ISETP.NE.AND P2, PT, R103, RZ, PT ;  /* 0x000000ff6700720c */ /* 0x000fe20003f45270 */
[----:B------:R-:W-:Y:S01]  /*8be0*/  UIADD3 UR50, UPT, UPT, UR50, 0x3, URZ ;  /* 0x0000000332327890 */ /* 0x000fe2000fffe0ff */
[----:B------:R-:W-:Y:S01]  /*8bf0*/  ISETP.NE.AND P0, PT, R105, 0x2, PT ;  /* 0x000000026900780c */ /* 0x000fe20003f05270 */
[----:B------:R-:W-:Y:S01]  /*8c00*/  IMAD.IADD R14, R44, 0x1, R86 ;  /* 0x000000012c0e7824 */ /* 0x000fe200078e0256 */
[----:B------:R-:W-:Y:S01]  /*8c10*/  ISETP.NE.AND P1, PT, R48, 0x4, PT ;  /* 0x000000043000780c */ /* 0x000fe20003f25270 */
[----:B------:R-:W-:Y:S01]  /*8c20*/  IMAD.IADD R15, R45, 0x1, R87 ;  /* 0x000000012d0f7824 */ /* 0x000fe200078e0257 */
[----:B------:R-:W-:Y:S02]  /*8c30*/  SEL R2, RZ, 0x1, P0 ;  /* 0x00000001ff027807 */ /* 0x000fe40000000000 */
[----:B--2---:R-:W-:Y:S02]  /*8c40*/  SEL R0, RZ, 0x1, P1 ;  /* 0x00000001ff007807 */ /* 0x004fe40000800000 */
[----:B------:R-:W-:Y:S02]  /*8c50*/  LOP3.LUT R95, R95, R2, RZ, 0x3c, !PT ;  /* 0x000000025f5f7212 */ /* 0x000fe400078e3cff */
[----:B------:R-:W-:Y:S02]  /*8c60*/  LOP3.LUT R96, R96, R0, RZ, 0x3c, !PT ;  /* 0x0000000060607212 */ /* 0x000fe400078e3cff */
[----:B------:R-:W-:Y:S02]  /*8c70*/  @P2 R2UR UR36, R94 ;  /* 0x000000005e2422ca */ /* 0x000fe400000e0000 */
[----:B------:R-:W-:Y:S02]  /*8c80*/  SEL R105, R105, RZ, P0 ;  /* 0x000000ff69697207 */ /* 0x000fe40000000000 */
[----:B------:R-:W-:Y:S01]  /*8c90*/  SEL R48, R48, RZ, P1 ;  /* 0x000000ff30307207 */ /* 0x000fe20000800000 */
[----:B------:R-:W-:Y:S10]  /*8ca0*/  @P2 BRA `(.L_x_142) ;  /* 0xffffffcc00542947 */ /* 0x000ff4000383ffff */
[----:B------:R-:W-:-:S09]  /*8cb0*/  UISETP.NE.AND UP0, UPT, UR51, URZ, UPT ;  /* 0x000000ff3300728c */ /* 0x000fd2000bf05270 */
[----:B------:R-:W-:Y:S05]  /*8cc0*/  BRA.U !UP0, `(.L_x_143) ;  /* 0x0000000108487547 */ /* 0x000fea000b800000 */
[----:B------:R-:W2:Y:S02]  /*8cd0*/  LDCU.64 UR4, c[0x0][0x890] ;  /* 0x00011200ff0477ac */ /* 0x000ea40008000a00 */
[----:B--2---:R-:W-:-:S04]  /*8ce0*/  UISETP.NE.U32.AND UP0, UPT, UR4, URZ, UPT ;  /* 0x000000ff0400728c */ /* 0x004fc8000bf05070 */
[----:B------:R-:W-:-:S09]  /*8cf0*/  UISETP.NE.AND.EX UP0, UPT, UR5, URZ, UPT, UP0 ;  /* 0x000000ff0500728c */ /* 0x000fd2000bf05300 */
[----:B------:R-:W-:Y:S05]  /*8d00*/  BRA.U UP0, `(.L_x_144) ;  /* 0x00000001000c7547 */ /* 0x000fea000b800000 */
[----:B------:R-:W-:-:S13]  /*8d10*/  FSETP.NEU.AND P0, PT, R49, RZ, PT ;  /* 0x000000ff3100720b */ /* 0x000fda0003f0d000 */
[----:B------:R-:W-:Y:S05]  /*8d20*/  @!P0 EXIT ;  /* 0x000000000000894d */ /* 0x000fea0003800000 */
[----:B------:R-:W-:Y:S05]  /*8d30*/  BRA `(.L_x_143) ;  /* 0x00000000002c7947 */ /* 0x000fea0003800000 */
.L_x_144:
[----:B------:R-:W-:Y:S01]  /*8d40*/  ISETP.NE.AND P0, PT, R104, RZ, PT ;  /* 0x000000ff6800720c */ /* 0x000fe20003f05270 */
[----:B------:R-:W-:-:S12]  /*8d50*/  BSSY.RECONVERGENT B0, `(.L_x_143) ;  /* 0x0000009000007945 */ /* 0x000fd80003800200 */
[----:B------:R-:W-:Y:S05]  /*8d60*/  @P0 BRA `(.L_x_145) ;  /* 0x0000000000140947 */ /* 0x000fea0003800000 */
[----:B------:R-:W2:Y:S02]  /*8d70*/  LDCU.64 UR4, c[0x0][0x888] ;  /* 0x00011100ff0477ac */ /* 0x000ea40008000a00 */
[----:B--2---:R-:W-:-:S04]  /*8d80*/  ISETP.NE.U32.AND P0, PT, RZ, UR4, PT ;  /* 0x00000004ff007c0c */ /* 0x004fc8000bf05070 */
[----:B------:R-:W-:-:S13]  /*8d90*/  ISETP.NE.AND.EX P0, PT, RZ, UR5, PT, P0 ;  /* 0x00000005ff007c0c */ /* 0x000fda000bf05300 */
[----:B------:R-:W-:Y:S05]  /*8da0*/  @!P0 EXIT ;  /* 0x000000000000894d */ /* 0x000fea0003800000 */
[----:B------:R-:W-:Y:S05]  /*8db0*/  BRA `(.L_x_146) ;  /* 0x0000000000087947 */ /* 0x000fea0003800000 */
.L_x_145:
[----:B------:R-:W-:-:S13]  /*8dc0*/  FSETP.NEU.AND P0, PT, R49, RZ, PT ;  /* 0x000000ff3100720b */ /* 0x000fda0003f0d000 */
[----:B------:R-:W-:Y:S05]  /*8dd0*/  @!P0 EXIT ;  /* 0x000000000000894d */ /* 0x000fea0003800000 */
.L_x_146:
[----:B------:R-:W-:Y:S05]  /*8de0*/  BSYNC.RECONVERGENT B0 ;  /* 0x0000000000007941 */ /* 0x000fea0003800200 */
.L_x_143:
[----:B------:R-:W-:Y:S01]  /*8df0*/  ULEA UR4, UR49, UR48, 0x3 ;  /* 0x0000003031047291 */ /* 0x000fe2000f8e18ff */
[----:B------:R-:W-:-:S04]  /*8e00*/  DEPBAR.LE SB0, 0x0 ;  /* 0x000080000000791a */ /* 0x000fc80000000000 */
[----:B------:R-:W-:-:S04]  /*8e10*/  UIADD3 UR4, UPT, UPT, UR4, 0x1d8, URZ ;  /* 0x000001d804047890 */ /* 0x000fc8000fffe0ff */
[----:B------:R-:W-:-:S09]  /*8e20*/  UPRMT UR4, UR37, 0x654, UR4 ;  /* 0x0000065425047896 */ /* 0x000fd20008000004 */
[----:B------:R-:W-:Y:S01]  /*8e30*/  SYNCS.ARRIVE.TRANS64.RED.A1T0 RZ, [UR4], RZ ;  /* 0x000000ffffff79a7 */ /* 0x000fe20008100404 */
[----:B------:R-:W-:Y:S05]  /*8e40*/  EXIT ;  /* 0x000000000000794d */ /* 0x000fea0003800000 */
.L_x_20:
[----:B--2---:R2:W1:Y:S02]  /*8e50*/  SYNCS.PHASECHK.TRANS64.TRYWAIT P0, [R2+URZ+0x270], R3 ;  /* 0x00027003020075a7 */ /* 0x00446400080011ff */
[----:B-1----:R-:W-:Y:S05]  /*8e60*/  @!P0 NANOSLEEP.SYNCS 0x989680 ;  /* 0x009896800000895d */ /* 0x002fea0003900000 */
[----:B------:R-:W1:Y:S02]  /*8e70*/  @!P0 SYNCS.PHASECHK.TRANS64 P0, [R2+URZ+0x270], R3 ;  /* 0x00027003020085a7 */ /* 0x000e6400080010ff */
[----:B-1----:R-:W-:Y:S05]  /*8e80*/  @!P0 BRA `(.L_x_20) ;  /* 0xfffffffc00f08947 */ /* 0x002fea000383ffff */
[----:B------:R-:W-:Y:S05]  /*8e90*/  BRA `(.L_x_147) ;  /* 0xffffff8800947947 */ /* 0x000fea000383ffff */
.L_x_23:
[----:B-1----:R-:W-:Y:S07]  /*8ea0*/  MOV R2, UR33 ;  /* 0x0000002100027c02 */ /* 0x002fee0008000f00 */
.L_x_148:
[----:B-1----:R1:W2:Y:S02]  /*8eb0*/  SYNCS.PHASECHK.TRANS64.TRYWAIT P0, [R2+URZ+0xe0], R4 ;  /* 0x0000e004020075a7 */ /* 0x0022a400080011ff */
[----:B--2---:R-:W-:Y:S05]  /*8ec0*/  @!P0 NANOSLEEP.SYNCS 0x989680 ;  /* 0x009896800000895d */ /* 0x004fea0003900000 */
[----:B------:R-:W2:Y:S02]  /*8ed0*/  @!P0 SYNCS.PHASECHK.TRANS64 P0, [R2+URZ+0xe0], R4 ;  /* 0x0000e004020085a7 */ /* 0x000ea400080010ff */
[----:B--2---:R-:W-:Y:S05]  /*8ee0*/  @!P0 BRA `(.L_x_148) ;  /* 0xfffffffc00f08947 */ /* 0x004fea000383ffff */
[----:B------:R-:W-:Y:S05]  /*8ef0*/  BRA `(.L_x_22) ;  /* 0xffffff8800e47947 */ /* 0x000fea000383ffff */
.L_x_29:
[----:B-1----:R-:W-:Y:S07]  /*8f00*/  MOV R2, UR17 ;  /* 0x0000001100027c02 */ /* 0x002fee0008000f00 */
.L_x_149:
[----:B-1----:R1:W2:Y:S02]  /*8f10*/  SYNCS.PHASECHK.TRANS64.TRYWAIT P0, [R2+URZ+0xe0], R4 ;  /* 0x0000e004020075a7 */ /* 0x0022a400080011ff */
[----:B--2---:R-:W-:Y:S05]  /*8f20*/  @!P0 NANOSLEEP.SYNCS 0x989680 ;  /* 0x009896800000895d */ /* 0x004fea0003900000 */
[----:B------:R-:W2:Y:S02]  /*8f30*/  @!P0 SYNCS.PHASECHK.TRANS64 P0, [R2+URZ+0xe0], R4 ;  /* 0x0000e004020085a7 */ /* 0x000ea400080010ff */
[----:B--2---:R-:W-:Y:S05]  /*8f40*/  @!P0 BRA `(.L_x_149) ;  /* 0xfffffffc00f08947 */ /* 0x004fea000383ffff */
[----:B------:R-:W-:Y:S05]  /*8f50*/  BRA `(.L_x_28) ;  /* 0xffffff8c008c7947 */ /* 0x000fea000383ffff */
.L_x_33:
[----:B-1----:R1:W2:Y:S02]  /*8f60*/  SYNCS.PHASECHK.TRANS64.TRYWAIT P0, [R2+URZ+0x200], R3 ;  /* 0x00020003020075a7 */ /* 0x0022a400080011ff */
[----:B--2---:R-:W-:Y:S05]  /*8f70*/  @!P0 NANOSLEEP.SYNCS 0x989680 ;  /* 0x009896800000895d */ /* 0x004fea0003900000 */
[----:B------:R-:W2:Y:S02]  /*8f80*/  @!P0 SYNCS.PHASECHK.TRANS64 P0, [R2+URZ+0x200], R3 ;  /* 0x00020003020085a7 */ /* 0x000ea400080010ff */
[----:B--2---:R-:W-:Y:S05]  /*8f90*/  @!P0 BRA `(.L_x_33) ;  /* 0xfffffffc00f08947 */ /* 0x004fea000383ffff */
[----:B------:R-:W-:Y:S05]  /*8fa0*/  BRA `(.L_x_150) ;  /* 0xffffff90001c7947 */ /* 0x000fea000383ffff */
.L_x_37:
[----:B----4-:R-:W-:-:S07]  /*8fb0*/  MOV R0, UR5 ;  /* 0x0000000500007c02 */ /* 0x010fce0008000f00 */
.L_x_151:
[----:B-1----:R1:W2:Y:S02]  /*8fc0*/  SYNCS.PHASECHK.TRANS64.TRYWAIT P0, [R0+URZ], R2 ;  /* 0x00000002000075a7 */ /* 0x0022a400080011ff */
[----:B--2---:R-:W-:Y:S05]  /*8fd0*/  @!P0 NANOSLEEP.SYNCS 0x989680 ;  /* 0x009896800000895d */ /* 0x004fea0003900000 */
[----:B------:R-:W2:Y:S02]  /*8fe0*/  @!P0 SYNCS.PHASECHK.TRANS64 P0, [R0+URZ], R2 ;  /* 0x00000002000085a7 */ /* 0x000ea400080010ff */
[----:B--2---:R-:W-:Y:S05]  /*8ff0*/  @!P0 BRA `(.L_x_151) ;  /* 0xfffffffc00f08947 */ /* 0x004fea000383ffff */
[----:B------:R-:W-:Y:S05]  /*9000*/  BRA `(.L_x_152) ;  /* 0xffffff94008c7947 */ /* 0x000fea000383ffff */
.L_x_38:
[----:B----4-:R-:W-:-:S07]  /*9010*/  MOV R0, UR5 ;  /* 0x0000000500007c02 */ /* 0x010fce0008000f00 */
.L_x_153:
[----:B-1----:R1:W2:Y:S02]  /*9020*/  SYNCS.PHASECHK.TRANS64.TRYWAIT P0, [R0+URZ], R3 ;  /* 0x00000003000075a7 */ /* 0x0022a400080011ff */
[----:B--2---:R-:W-:Y:S05]  /*9030*/  @!P0 NANOSLEEP.SYNCS 0x989680 ;  /* 0x009896800000895d */ /* 0x004fea0003900000 */
[----:B------:R-:W2:Y:S02]  /*9040*/  @!P0 SYNCS.PHASECHK.TRANS64 P0, [R0+URZ], R3 ;  /* 0x00000003000085a7 */ /* 0x000ea400080010ff */
[----:B--2---:R-:W-:Y:S05]  /*9050*/  @!P0 BRA `(.L_x_153) ;  /* 0xfffffffc00f08947 */ /* 0x004fea000383ffff */
[----:B------:R-:W-:Y:S05]  /*9060*/  BRA `(.L_x_154) ;  /* 0xffffff9400987947 */ /* 0x000fea000383ffff */
.L_x_39:
[----:B----4-:R-:W-:-:S07]  /*9070*/  MOV R0, UR5 ;  /* 0x0000000500007c02 */ /* 0x010fce0008000f00 */
.L_x_155:
[----:B-1----:R1:W2:Y:S02]  /*9080*/  SYNCS.PHASECHK.TRANS64.TRYWAIT P0, [R0+URZ], R3 ;  /* 0x00000003000075a7 */ /* 0x0022a400080011ff */
[----:B--2---:R-:W-:Y:S05]  /*9090*/  @!P0 NANOSLEEP.SYNCS 0x989680 ;  /* 0x009896800000895d */ /* 0x004fea0003900000 */
[----:B------:R-:W2:Y:S02]  /*90a0*/  @!P0 SYNCS.PHASECHK.TRANS64 P0, [R0+URZ], R3 ;  /* 0x00000003000085a7 */ /* 0x000ea400080010ff */
[----:B--2---:R-:W-:Y:S05]  /*90b0*/  @!P0 BRA `(.L_x_155) ;  /* 0xfffffffc00f08947 */ /* 0x004fea000383ffff */
[----:B------:R-:W-:Y:S05]  /*90c0*/  BRA `(.L_x_156) ;  /* 0xffffff9400a47947 */ /* 0x000fea000383ffff */
.L_x_40:
[----:B----4-:R-:W-:-:S07]  /*90d0*/  MOV R0, UR5 ;  /* 0x0000000500007c02 */ /* 0x010fce0008000f00 */
.L_x_157:
[----:B-1----:R1:W2:Y:S02]  /*90e0*/  SYNCS.PHASECHK.TRANS64.TRYWAIT P0, [R0+URZ], R3 ;  /* 0x00000003000075a7 */ /* 0x0022a400080011ff */
[----:B--2---:R-:W-:Y:S05]  /*90f0*/  @!P0 NANOSLEEP.SYNCS 0x989680 ;  /* 0x009896800000895d */ /* 0x004fea0003900000 */
[----:B------:R-:W2:Y:S02]  /*9100*/  @!P0 SYNCS.PHASECHK.TRANS64 P0, [R0+URZ], R3 ;  /* 0x00000003000085a7 */ /* 0x000ea400080010ff */
[----:B--2---:R-:W-:Y:S05]  /*9110*/  @!P0 BRA `(.L_x_157) ;  /* 0xfffffffc00f08947 */ /* 0x004fea000383ffff */
[----:B------:R-:W-:Y:S05]  /*9120*/  BRA `(.L_x_158) ;  /* 0xffffff9400b07947 */ /* 0x000fea000383ffff */
.L_x_41:
[----:B----4-:R-:W-:-:S07]  /*9130*/  MOV R0, UR5 ;  /* 0x0000000500007c02 */ /* 0x010fce0008000f00 */
.L_x_159:
[----:B-1----:R1:W2:Y:S02]  /*9140*/  SYNCS.PHASECHK.TRANS64.TRYWAIT P0, [R0+URZ], R3 ;  /* 0x00000003000075a7 */ /* 0x0022a400080011ff */
[----:B--2---:R-:W-:Y:S05]  /*9150*/  @!P0 NANOSLEEP.SYNCS 0x989680 ;  /* 0x009896800000895d */ /* 0x004fea0003900000 */
[----:B------:R-:W2:Y:S02]  /*9160*/  @!P0 SYNCS.PHASECHK.TRANS64 P0, [R0+URZ], R3 ;  /* 0x00000003000085a7 */ /* 0x000ea400080010ff */
[----:B--2---:R-:W-:Y:S05]  /*9170*/  @!P0 BRA `(.L_x_159) ;  /* 0xfffffffc00f08947 */ /* 0x004fea000383ffff */
[----:B------:R-:W-:Y:S05]  /*9180*/  BRA `(.L_x_160) ;  /* 0xffffff9400bc7947 */ /* 0x000fea000383ffff */
.L_x_42:
[----:B----4-:R-:W-:-:S07]  /*9190*/  MOV R0, UR5 ;  /* 0x0000000500007c02 */ /* 0x010fce0008000f00 */
.L_x_161:
[----:B-1----:R1:W2:Y:S02]  /*91a0*/  SYNCS.PHASECHK.TRANS64.TRYWAIT P0, [R0+URZ], R3 ;  /* 0x00000003000075a7 */ /* 0x0022a400080011ff */
[----:B--2---:R-:W-:Y:S05]  /*91b0*/  @!P0 NANOSLEEP.SYNCS 0x989680 ;  /* 0x009896800000895d */ /* 0x004fea0003900000 */
[----:B------:R-:W2:Y:S02]  /*91c0*/  @!P0 SYNCS.PHASECHK.TRANS64 P0, [R0+URZ], R3 ;  /* 0x00000003000085a7 */ /* 0x000ea400080010ff */
[----:B--2---:R-:W-:Y:S05]  /*91d0*/  @!P0 BRA `(.L_x_161) ;  /* 0xfffffffc00f08947 */ /* 0x004fea000383ffff */
[----:B------:R-:W-:Y:S05]  /*91e0*/  BRA `(.L_x_162) ;  /* 0xffffff9400c87947 */ /* 0x000fea000383ffff */
.L_x_43:
[----:B----4-:R-:W-:-:S07]  /*91f0*/  MOV R0, UR5 ;  /* 0x0000000500007c02 */ /* 0x010fce0008000f00 */
.L_x_163:
[----:B-1----:R1:W2:Y:S02]  /*9200*/  SYNCS.PHASECHK.TRANS64.TRYWAIT P0, [R0+URZ], R3 ;  /* 0x00000003000075a7 */ /* 0x0022a400080011ff */
[----:B--2---:R-:W-:Y:S05]  /*9210*/  @!P0 NANOSLEEP.SYNCS 0x989680 ;  /* 0x009896800000895d */ /* 0x004fea0003900000 */
[----:B------:R-:W2:Y:S02]  /*9220*/  @!P0 SYNCS.PHASECHK.TRANS64 P0, [R0+URZ], R3 ;  /* 0x00000003000085a7 */ /* 0x000ea400080010ff */
[----:B--2---:R-:W-:Y:S05]  /*9230*/  @!P0 BRA `(.L_x_163) ;  /* 0xfffffffc00f08947 */ /* 0x004fea000383ffff */
[----:B------:R-:W-:Y:S05]  /*9240*/  BRA `(.L_x_164) ;  /* 0xffffff9400d47947 */ /* 0x000fea000383ffff */
.L_x_44:
[----:B----4-:R-:W-:-:S07]  /*9250*/  MOV R0, UR5 ;  /* 0x0000000500007c02 */ /* 0x010fce0008000f00 */
.L_x_165:
[----:B-1----:R1:W2:Y:S02]  /*9260*/  SYNCS.PHASECHK.TRANS64.TRYWAIT P0, [R0+URZ], R3 ;  /* 0x00000003000075a7 */ /* 0x0022a400080011ff */
[----:B--2---:R-:W-:Y:S05]  /*9270*/  @!P0 NANOSLEEP.SYNCS 0x989680 ;  /* 0x009896800000895d */ /* 0x004fea0003900000 */
[----:B------:R-:W2:Y:S02]  /*9280*/  @!P0 SYNCS.PHASECHK.TRANS64 P0, [R0+URZ], R3 ;  /* 0x00000003000085a7 */ /* 0x000ea400080010ff */
[----:B--2---:R-:W-:Y:S05]  /*9290*/  @!P0 BRA `(.L_x_165) ;  /* 0xfffffffc00f08947 */ /* 0x004fea000383ffff */
[----:B------:R-:W-:Y:S05]  /*92a0*/  BRA `(.L_x_166) ;  /* 0xffffff9400e07947 */ /* 0x000fea000383ffff */
.L_x_45:
[----:B----4-:R-:W-:-:S07]  /*92b0*/  MOV R0, UR5 ;  /* 0x0000000500007c02 */ /* 0x010fce0008000f00 */
.L_x_167:
[----:B-1----:R1:W2:Y:S02]  /*92c0*/  SYNCS.PHASECHK.TRANS64.TRYWAIT P0, [R0+URZ], R3 ;  /* 0x00000003000075a7 */ /* 0x0022a400080011ff */
[----:B--2---:R-:W-:Y:S05]  /*92d0*/  @!P0 NANOSLEEP.SYNCS 0x989680 ;  /* 0x009896800000895d */ /* 0x004fea0003900000 */
[----:B------:R-:W2:Y:S02]  /*92e0*/  @!P0 SYNCS.PHASECHK.TRANS64 P0, [R0+URZ], R3 ;  /* 0x00000003000085a7 */ /* 0x000ea400080010ff */
[----:B--2---:R-:W-:Y:S05]  /*92f0*/  @!P0 BRA `(.L_x_167) ;  /* 0xfffffffc00f08947 */ /* 0x004fea000383ffff */
[----:B------:R-:W-:Y:S05]  /*9300*/  BRA `(.L_x_168) ;  /* 0xffffff9400ec7947 */ /* 0x000fea000383ffff */
.L_x_46:
[----:B----4-:R-:W-:-:S07]  /*9310*/  MOV R0, UR5 ;  /* 0x0000000500007c02 */ /* 0x010fce0008000f00 */
.L_x_169:
[----:B-1----:R1:W2:Y:S02]  /*9320*/  SYNCS.PHASECHK.TRANS64.TRYWAIT P0, [R0+URZ], R3 ;  /* 0x00000003000075a7 */ /* 0x0022a400080011ff */
[----:B--2---:R-:W-:Y:S05]  /*9330*/  @!P0 NANOSLEEP.SYNCS 0x989680 ;  /* 0x009896800000895d */ /* 0x004fea0003900000 */
[----:B------:R-:W2:Y:S02]  /*9340*/  @!P0 SYNCS.PHASECHK.TRANS64 P0, [R0+URZ], R3 ;  /* 0x00000003000085a7 */ /* 0x000ea400080010ff */
[----:B--2---:R-:W-:Y:S05]  /*9350*/  @!P0 BRA `(.L_x_169) ;  /* 0xfffffffc00f08947 */ /* 0x004fea000383ffff */
[----:B------:R-:W-:Y:S05]  /*9360*/  BRA `(.L_x_170) ;  /* 0xffffff9400f87947 */ /* 0x000fea000383ffff */
.L_x_47:
[----:B----4-:R-:W-:-:S07]  /*9370*/  MOV R0, UR5 ;  /* 0x0000000500007c02 */ /* 0x010fce0008000f00 */
.L_x_171:
[----:B-1----:R1:W2:Y:S02]  /*9380*/  SYNCS.PHASECHK.TRANS64.TRYWAIT P0, [R0+URZ], R3 ;  /* 0x00000003000075a7 */ /* 0x0022a400080011ff */
[----:B--2---:R-:W-:Y:S05]  /*9390*/  @!P0 NANOSLEEP.SYNCS 0x989680 ;  /* 0x009896800000895d */ /* 0x004fea0003900000 */
[----:B------:R-:W2:Y:S02]  /*93a0*/  @!P0 SYNCS.PHASECHK.TRANS64 P0, [R0+URZ], R3 ;  /* 0x00000003000085a7 */ /* 0x000ea400080010ff */
[----:B--2---:R-:W-:Y:S05]  /*93b0*/  @!P0 BRA `(.L_x_171) ;  /* 0xfffffffc00f08947 */ /* 0x004fea000383ffff */
[----:B------:R-:W-:Y:S05]  /*93c0*/  BRA `(.L_x_172) ;  /* 0xffffff9800047947 */ /* 0x000fea000383ffff */
.L_x_48:
[----:B----4-:R-:W-:-:S07]  /*93d0*/  MOV R0, UR5 ;  /* 0x0000000500007c02 */ /* 0x010fce0008000f00 */
.L_x_173:
[----:B-1----:R1:W2:Y:S02]  /*93e0*/  SYNCS.PHASECHK.TRANS64.TRYWAIT P0, [R0+URZ], R3 ;  /* 0x00000003000075a7 */ /* 0x0022a400080011ff */
[----:B--2---:R-:W-:Y:S05]  /*93f0*/  @!P0 NANOSLEEP.SYNCS 0x989680 ;  /* 0x009896800000895d */ /* 0x004fea0003900000 */
[----:B------:R-:W2:Y:S02]  /*9400*/  @!P0 SYNCS.PHASECHK.TRANS64 P0, [R0+URZ], R3 ;  /* 0x00000003000085a7 */ /* 0x000ea400080010ff */
[----:B--2---:R-:W-:Y:S05]  /*9410*/  @!P0 BRA `(.L_x_173) ;  /* 0xfffffffc00f08947 */ /* 0x004fea000383ffff */
[----:B------:R-:W-:Y:S05]  /*9420*/  BRA `(.L_x_174) ;  /* 0xffffff9800107947 */ /* 0x000fea000383ffff */
.L_x_49:
[----:B----4-:R-:W-:-:S07]  /*9430*/  MOV R0, UR5 ;  /* 0x0000000500007c02 */ /* 0x010fce0008000f00 */
.L_x_175:
[----:B-1----:R1:W2:Y:S02]  /*9440*/  SYNCS.PHASECHK.TRANS64.TRYWAIT P0, [R0+URZ], R3 ;  /* 0x00000003000075a7 */ /* 0x0022a400080011ff */
[----:B--2---:R-:W-:Y:S05]  /*9450*/  @!P0 NANOSLEEP.SYNCS 0x989680 ;  /* 0x009896800000895d */ /* 0x004fea0003900000 */
[----:B------:R-:W2:Y:S02]  /*9460*/  @!P0 SYNCS.PHASECHK.TRANS64 P0, [R0+URZ], R3 ;  /* 0x00000003000085a7 */ /* 0x000ea400080010ff */
[----:B--2---:R-:W-:Y:S05]  /*9470*/  @!P0 BRA `(.L_x_175) ;  /* 0xfffffffc00f08947 */ /* 0x004fea000383ffff */
[----:B------:R-:W-:Y:S05]  /*9480*/  BRA `(.L_x_176) ;  /* 0xffffff98001c7947 */ /* 0x000fea000383ffff */
.L_x_50:
[----:B----4-:R-:W-:-:S07]  /*9490*/  MOV R0, UR5 ;  /* 0x0000000500007c02 */ /* 0x010fce0008000f00 */
.L_x_177:
[----:B-1----:R1:W2:Y:S02]  /*94a0*/  SYNCS.PHASECHK.TRANS64.TRYWAIT P0, [R0+URZ], R3 ;  /* 0x00000003000075a7 */ /* 0x0022a400080011ff */
[----:B--2---:R-:W-:Y:S05]  /*94b0*/  @!P0 NANOSLEEP.SYNCS 0x989680 ;  /* 0x009896800000895d */ /* 0x004fea0003900000 */
[----:B------:R-:W2:Y:S02]  /*94c0*/  @!P0 SYNCS.PHASECHK.TRANS64 P0, [R0+URZ], R3 ;  /* 0x00000003000085a7 */ /* 0x000ea400080010ff */
[----:B--2---:R-:W-:Y:S05]  /*94d0*/  @!P0 BRA `(.L_x_177) ;  /* 0xfffffffc00f08947 */ /* 0x004fea000383ffff */
[----:B------:R-:W-:Y:S05]  /*94e0*/  BRA `(.L_x_178) ;  /* 0xffffff9800287947 */ /* 0x000fea000383ffff */
.L_x_51:
[----:B----4-:R-:W-:-:S07]  /*94f0*/  MOV R0, UR5 ;  /* 0x0000000500007c02 */ /* 0x010fce0008000f00 */
.L_x_179:
[----:B-1----:R1:W2:Y:S02]  /*9500*/  SYNCS.PHASECHK.TRANS64.TRYWAIT P0, [R0+URZ], R3 ;  /* 0x00000003000075a7 */ /* 0x0022a400080011ff */
[----:B--2---:R-:W-:Y:S05]  /*9510*/  @!P0 NANOSLEEP.SYNCS 0x989680 ;  /* 0x009896800000895d */ /* 0x004fea0003900000 */
[----:B------:R-:W2:Y:S02]  /*9520*/  @!P0 SYNCS.PHASECHK.TRANS64 P0, [R0+URZ], R3 ;  /* 0x00000003000085a7 */ /* 0x000ea400080010ff */
[----:B--2---:R-:W-:Y:S05]  /*9530*/  @!P0 BRA `(.L_x_179) ;  /* 0xfffffffc00f08947 */ /* 0x004fea000383ffff */
[----:B------:R-:W-:Y:S05]  /*9540*/  BRA `(.L_x_180) ;  /* 0xffffff9800347947 */ /* 0x000fea000383ffff */
.L_x_52:
[----:B----4-:R-:W-:-:S07]  /*9550*/  MOV R0, UR5 ;  /* 0x0000000500007c02 */ /* 0x010fce0008000f00 */
.L_x_181:
[----:B-1----:R1:W2:Y:S02]  /*9560*/  SYNCS.PHASECHK.TRANS64.TRYWAIT P0, [R0+URZ], R3 ;  /* 0x00000003000075a7 */ /* 0x0022a400080011ff */
[----:B--2---:R-:W-:Y:S05]  /*9570*/  @!P0 NANOSLEEP.SYNCS 0x989680 ;  /* 0x009896800000895d */ /* 0x004fea0003900000 */
[----:B------:R-:W2:Y:S02]  /*9580*/  @!P0 SYNCS.PHASECHK.TRANS64 P0, [R0+URZ], R3 ;  /* 0x00000003000085a7 */ /* 0x000ea400080010ff */
[----:B--2---:R-:W-:Y:S05]  /*9590*/  @!P0 BRA `(.L_x_181) ;  /* 0xfffffffc00f08947 */ /* 0x004fea000383ffff */
[----:B------:R-:W-:Y:S05]  /*95a0*/  BRA `(.L_x_182) ;  /* 0xffffff9800407947 */ /* 0x000fea000383ffff */
.L_x_53:
[----:B----4-:R-:W-:-:S07]  /*95b0*/  MOV R0, UR5 ;  /* 0x0000000500007c02 */ /* 0x010fce0008000f00 */
.L_x_183:
[----:B-1----:R1:W2:Y:S02]  /*95c0*/  SYNCS.PHASECHK.TRANS64.TRYWAIT P0, [R0+URZ], R3 ;  /* 0x00000003000075a7 */ /* 0x0022a400080011ff */
[----:B--2---:R-:W-:Y:S05]  /*95d0*/  @!P0 NANOSLEEP.SYNCS 0x989680 ;  /* 0x009896800000895d */ /* 0x004fea0003900000 */
[----:B------:R-:W2:Y:S02]  /*95e0*/  @!P0 SYNCS.PHASECHK.TRANS64 P0, [R0+URZ], R3 ;  /* 0x00000003000085a7 */ /* 0x000ea400080010ff */
[----:B--2---:R-:W-:Y:S05]  /*95f0*/  @!P0 BRA `(.L_x_183) ;  /* 0xfffffffc00f08947 */ /* 0x004fea000383ffff */
[----:B------:R-:W-:Y:S05]  /*9600*/  BRA `(.L_x_184) ;  /* 0xffffff98004c7947 */ /* 0x000fea000383ffff */
.L_x_54:
[----:B----4-:R-:W-:-:S07]  /*9610*/  MOV R0, UR5 ;  /* 0x0000000500007c02 */ /* 0x010fce0008000f00 */
.L_x_185:
[----:B-1----:R1:W2:Y:S02]  /*9620*/  SYNCS.PHASECHK.TRANS64.TRYWAIT P0, [R0+URZ], R3 ;  /* 0x00000003000075a7 */ /* 0x0022a400080011ff */
[----:B--2---:R-:W-:Y:S05]  /*9630*/  @!P0 NANOSLEEP.SYNCS 0x989680 ;  /* 0x009896800000895d */ /* 0x004fea0003900000 */
[----:B------:R-:W2:Y:S02]  /*9640*/  @!P0 SYNCS.PHASECHK.TRANS64 P0, [R0+URZ], R3 ;  /* 0x00000003000085a7 */ /* 0x000ea400080010ff */
[----:B--2---:R-:W-:Y:S05]  /*9650*/  @!P0 BRA `(.L_x_185) ;  /* 0xfffffffc00f08947 */ /* 0x004fea000383ffff */
[----:B------:R-:W-:Y:S05]  /*9660*/  BRA `(.L_x_186) ;  /* 0xffffff9800587947 */ /* 0x000fea000383ffff */
.L_x_55:
[----:B----4-:R-:W-:-:S07]  /*9670*/  MOV R0, UR5 ;  /* 0x0000000500007c02 */ /* 0x010fce0008000f00 */
.L_x_187:
[----:B-1----:R1:W2:Y:S02]  /*9680*/  SYNCS.PHASECHK.TRANS64.TRYWAIT P0, [R0+URZ], R3 ;  /* 0x00000003000075a7 */ /* 0x0022a400080011ff */
[----:B--2---:R-:W-:Y:S05]  /*9690*/  @!P0 NANOSLEEP.SYNCS 0x989680 ;  /* 0x009896800000895d */ /* 0x004fea0003900000 */
[----:B------:R-:W2:Y:S02]  /*96a0*/  @!P0 SYNCS.PHASECHK.TRANS64 P0, [R0+URZ], R3 ;  /* 0x00000003000085a7 */ /* 0x000ea400080010ff */
[----:B--2---:R-:W-:Y:S05]  /*96b0*/  @!P0 BRA `(.L_x_187) ;  /* 0xfffffffc00f08947 */ /* 0x004fea000383ffff */
[----:B------:R-:W-:Y:S05]  /*96c0*/  BRA `(.L_x_188) ;  /* 0xffffff9800647947 */ /* 0x000fea000383ffff */
.L_x_56:
[----:B----4-:R-:W-:-:S07]  /*96d0*/  MOV R0, UR5 ;  /* 0x0000000500007c02 */ /* 0x010fce0008000f00 */
.L_x_189:
[----:B-1----:R1:W2:Y:S02]  /*96e0*/  SYNCS.PHASECHK.TRANS64.TRYWAIT P0, [R0+URZ], R3 ;  /* 0x00000003000075a7 */ /* 0x0022a400080011ff */
[----:B--2---:R-:W-:Y:S05]  /*96f0*/  @!P0 NANOSLEEP.SYNCS 0x989680 ;  /* 0x009896800000895d */ /* 0x004fea0003900000 */
[----:B------:R-:W2:Y:S02]  /*9700*/  @!P0 SYNCS.PHASECHK.TRANS64 P0, [R0+URZ], R3 ;  /* 0x00000003000085a7 */ /* 0x000ea400080010ff */
[----:B--2---:R-:W-:Y:S05]  /*9710*/  @!P0 BRA `(.L_x_189) ;  /* 0xfffffffc00f08947 */ /* 0x004fea000383ffff */
[----:B------:R-:W-:Y:S05]  /*9720*/  BRA `(.L_x_190) ;  /* 0xffffff9800707947 */ /* 0x000fea000383ffff */
.L_x_57:
[----:B----4-:R-:W-:-:S07]  /*9730*/  MOV R0, UR5 ;  /* 0x0000000500007c02 */ /* 0x010fce0008000f00 */
.L_x_191:
[----:B-1----:R1:W2:Y:S02]  /*9740*/  SYNCS.PHASECHK.TRANS64.TRYWAIT P0, [R0+URZ], R3 ;  /* 0x00000003000075a7 */ /* 0x0022a400080011ff */
[----:B--2---:R-:W-:Y:S05]  /*9750*/  @!P0 NANOSLEEP.SYNCS 0x989680 ;  /* 0x009896800000895d */ /* 0x004fea0003900000 */
[----:B------:R-:W2:Y:S02]  /*9760*/  @!P0 SYNCS.PHASECHK.TRANS64 P0, [R0+URZ], R3 ;  /* 0x00000003000085a7 */ /* 0x000ea400080010ff */
[----:B--2---:R-:W-:Y:S05]  /*9770*/  @!P0 BRA `(.L_x_191) ;  /* 0xfffffffc00f08947 */ /* 0x004fea000383ffff */
[----:B------:R-:W-:Y:S05]  /*9780*/  BRA `(.L_x_192) ;  /* 0xffffff98007c7947 */ /* 0x000fea000383ffff */
.L_x_58:
[----:B----4-:R-:W-:-:S07]  /*9790*/  MOV R0, UR5 ;  /* 0x0000000500007c02 */ /* 0x010fce0008000f00 */
.L_x_193:
[----:B-1----:R1:W2:Y:S02]  /*97a0*/  SYNCS.PHASECHK.TRANS64.TRYWAIT P0, [R0+URZ], R3 ;  /* 0x00000003000075a7 */ /* 0x0022a400080011ff */
[----:B--2---:R-:W-:Y:S05]  /*97b0*/  @!P0 NANOSLEEP.SYNCS 0x989680 ;  /* 0x009896800000895d */ /* 0x004fea0003900000 */
[----:B------:R-:W2:Y:S02]  /*97c0*/  @!P0 SYNCS.PHASECHK.TRANS64 P0, [R0+URZ], R3 ;  /* 0x00000003000085a7 */ /* 0x000ea400080010ff */
[----:B--2---:R-:W-:Y:S05]  /*97d0*/  @!P0 BRA `(.L_x_193) ;  /* 0xfffffffc00f08947 */ /* 0x004fea000383ffff */
[----:B------:R-:W-:Y:S05]  /*97e0*/  BRA `(.L_x_194) ;  /* 0xffffff9800887947 */ /* 0x000fea000383ffff */
.L_x_59:
[----:B----4-:R-:W-:-:S07]  /*97f0*/  MOV R0, UR5 ;  /* 0x0000000500007c02 */ /* 0x010fce0008000f00 */
.L_x_195:
[----:B-1----:R1:W2:Y:S02]  /*9800*/  SYNCS.PHASECHK.TRANS64.TRYWAIT P0, [R0+URZ], R3 ;  /* 0x00000003000075a7 */ /* 0x0022a400080011ff */
[----:B--2---:R-:W-:Y:S05]  /*9810*/  @!P0 NANOSLEEP.SYNCS 0x989680 ;  /* 0x009896800000895d */ /* 0x004fea0003900000 */
[----:B------:R-:W2:Y:S02]  /*9820*/  @!P0 SYNCS.PHASECHK.TRANS64 P0, [R0+URZ], R3 ;  /* 0x00000003000085a7 */ /* 0x000ea400080010ff */
[----:B--2---:R-:W-:Y:S05]  /*9830*/  @!P0 BRA `(.L_x_195) ;  /* 0xfffffffc00f08947 */ /* 0x004fea000383ffff */
[----:B------:R-:W-:Y:S05]  /*9840*/  BRA `(.L_x_196) ;  /* 0xffffff9800947947 */ /* 0x000fea000383ffff */
.L_x_60:
[----:B----4-:R-:W-:-:S07]  /*9850*/  MOV R0, UR5 ;  /* 0x0000000500007c02 */ /* 0x010fce0008000f00 */
.L_x_197:
[----:B-1----:R1:W2:Y:S02]  /*9860*/  SYNCS.PHASECHK.TRANS64.TRYWAIT P0, [R0+URZ], R3 ;  /* 0x00000003000075a7 */ /* 0x0022a400080011ff */
[----:B--2---:R-:W-:Y:S05]  /*9870*/  @!P0 NANOSLEEP.SYNCS 0x989680 ;  /* 0x009896800000895d */ /* 0x004fea0003900000 */
[----:B------:R-:W2:Y:S02]  /*9880*/  @!P0 SYNCS.PHASECHK.TRANS64 P0, [R0+URZ], R3 ;  /* 0x00000003000085a7 */ /* 0x000ea400080010ff */
[----:B--2---:R-:W-:Y:S05]  /*9890*/  @!P0 BRA `(.L_x_197) ;  /* 0xfffffffc00f08947 */ /* 0x004fea000383ffff */
[----:B------:R-:W-:Y:S05]  /*98a0*/  BRA `(.L_x_198) ;  /* 0xffffff9800a07947 */ /* 0x000fea000383ffff */
.L_x_61:
[----:B----4-:R-:W-:-:S07]  /*98b0*/  MOV R0, UR5 ;  /* 0x0000000500007c02 */ /* 0x010fce0008000f00 */
.L_x_199:
[----:B-1----:R1:W2:Y:S02]  /*98c0*/  SYNCS.PHASECHK.TRANS64.TRYWAIT P0, [R0+URZ], R3 ;  /* 0x00000003000075a7 */ /* 0x0022a400080011ff */
[----:B--2---:R-:W-:Y:S05]  /*98d0*/  @!P0 NANOSLEEP.SYNCS 0x989680 ;  /* 0x009896800000895d */ /* 0x004fea0003900000 */
[----:B------:R-:W2:Y:S02]  /*98e0*/  @!P0 SYNCS.PHASECHK.TRANS64 P0, [R0+URZ], R3 ;  /* 0x00000003000085a7 */ /* 0x000ea400080010ff */
[----:B--2---:R-:W-:Y:S05]  /*98f0*/  @!P0 BRA `(.L_x_199) ;  /* 0xfffffffc00f08947 */ /* 0x004fea000383ffff */
[----:B------:R-:W-:Y:S05]  /*9900*/  BRA `(.L_x_200) ;  /* 0xffffff9800ac7947 */ /* 0x000fea000383ffff */
.L_x_62:
[----:B----4-:R-:W-:-:S07]  /*9910*/  MOV R0, UR5 ;  /* 0x0000000500007c02 */ /* 0x010fce0008000f00 */
.L_x_201:
[----:B-1----:R1:W2:Y:S02]  /*9920*/  SYNCS.PHASECHK.TRANS64.TRYWAIT P0, [R0+URZ], R3 ;  /* 0x00000003000075a7 */ /* 0x0022a400080011ff */
[----:B--2---:R-:W-:Y:S05]  /*9930*/  @!P0 NANOSLEEP.SYNCS 0x989680 ;  /* 0x009896800000895d */ /* 0x004fea0003900000 */
[----:B------:R-:W2:Y:S02]  /*9940*/  @!P0 SYNCS.PHASECHK.TRANS64 P0, [R0+URZ], R3 ;  /* 0x00000003000085a7 */ /* 0x000ea400080010ff */
[----:B--2---:R-:W-:Y:S05]  /*9950*/  @!P0 BRA `(.L_x_201) ;  /* 0xfffffffc00f08947 */ /* 0x004fea000383ffff */
[----:B------:R-:W-:Y:S05]  /*9960*/  BRA `(.L_x_202) ;  /* 0xffffff9800b87947 */ /* 0x000fea000383ffff */
.L_x_63:
[----:B----4-:R-:W-:-:S07]  /*9970*/  MOV R0, UR5 ;  /* 0x0000000500007c02 */ /* 0x010fce0008000f00 */
.L_x_203:
[----:B-1----:R1:W2:Y:S02]  /*9980*/  SYNCS.PHASECHK.TRANS64.TRYWAIT P0, [R0+URZ], R3 ;  /* 0x00000003000075a7 */ /* 0x0022a400080011ff */
[----:B--2---:R-:W-:Y:S05]  /*9990*/  @!P0 NANOSLEEP.SYNCS 0x989680 ;  /* 0x009896800000895d */ /* 0x004fea0003900000 */
[----:B------:R-:W2:Y:S02]  /*99a0*/  @!P0 SYNCS.PHASECHK.TRANS64 P0, [R0+URZ], R3 ;  /* 0x00000003000085a7 */ /* 0x000ea400080010ff */
[----:B--2---:R-:W-:Y:S05]  /*99b0*/  @!P0 BRA `(.L_x_203) ;  /* 0xfffffffc00f08947 */ /* 0x004fea000383ffff */
[----:B------:R-:W-:Y:S05]  /*99c0*/  BRA `(.L_x_204) ;  /* 0xffffff9800c47947 */ /* 0x000fea000383ffff */
.L_x_66:
[----:B-1----:R1:W2:Y:S02]  /*99d0*/  SYNCS.PHASECHK.TRANS64.TRYWAIT P0, [R0+URZ+0x260], R4 ;  /* 0x00026004000075a7 */ /* 0x0022a400080011ff */
[----:B--2---:R-:W-:Y:S05]  /*99e0*/  @!P0 NANOSLEEP.SYNCS 0x989680 ;  /* 0x009896800000895d */ /* 0x004fea0003900000 */
[----:B------:R-:W2:Y:S02]  /*99f0*/  @!P0 SYNCS.PHASECHK.TRANS64 P0, [R0+URZ+0x260], R4 ;  /* 0x00026004000085a7 */ /* 0x000ea400080010ff */
[----:B--2---:R-:W-:Y:S05]  /*9a00*/  @!P0 BRA `(.L_x_66) ;  /* 0xfffffffc00f08947 */ /* 0x004fea000383ffff */
[----:B------:R-:W-:Y:S05]  /*9a10*/  BRA `(.L_x_205) ;  /* 0xffffff9c00207947 */ /* 0x000fea000383ffff */
.L_x_67:
[----:B------:R-:W-:-:S07]  /*9a20*/  MOV R0, UR5 ;  /* 0x0000000500007c02 */ /* 0x000fce0008000f00 */
.L_x_206:
[----:B-1----:R1:W2:Y:S02]  /*9a30*/  SYNCS.PHASECHK.TRANS64.TRYWAIT P0, [R0+URZ+0x210], R5 ;  /* 0x00021005000075a7 */ /* 0x0022a400080011ff */
[----:B--2---:R-:W-:Y:S05]  /*9a40*/  @!P0 NANOSLEEP.SYNCS 0x989680 ;  /* 0x009896800000895d */ /* 0x004fea0003900000 */
[----:B------:R-:W2:Y:S02]  /*9a50*/  @!P0 SYNCS.PHASECHK.TRANS64 P0, [R0+URZ+0x210], R5 ;  /* 0x00021005000085a7 */ /* 0x000ea400080010ff */
[----:B--2---:R-:W-:Y:S05]  /*9a60*/  @!P0 BRA `(.L_x_206) ;  /* 0xfffffffc00f08947 */ /* 0x004fea000383ffff */
[----:B------:R-:W-:Y:S05]  /*9a70*/  BRA `(.L_x_207) ;  /* 0xffffff9c00307947 */ /* 0x000fea000383ffff */
.L_x_68:
[----:B-1----:R1:W2:Y:S02]  /*9a80*/  SYNCS.PHASECHK.TRANS64.TRYWAIT P1, [R0+URZ+0x200], R4 ;  /* 0x00020004000075a7 */ /* 0x0022a400080211ff */
[----:B--2---:R-:W-:Y:S05]  /*9a90*/  @!P1 NANOSLEEP.SYNCS 0x989680 ;  /* 0x009896800000995d */ /* 0x004fea0003900000 */
[----:B------:R-:W2:Y:S02]  /*9aa0*/  @!P1 SYNCS.PHASECHK.TRANS64 P1, [R0+URZ+0x200], R4 ;  /* 0x00020004000095a7 */ /* 0x000ea400080210ff */
[----:B--2---:R-:W-:Y:S05]  /*9ab0*/  @!P1 BRA `(.L_x_68) ;  /* 0xfffffffc00f09947 */ /* 0x004fea000383ffff */
[----:B------:R-:W-:Y:S05]  /*9ac0*/  BRA `(.L_x_208) ;  /* 0xffffff9c00607947 */ /* 0x000fea000383ffff */
.L_x_71:
[----:B------:R-:W-:-:S07]  /*9ad0*/  MOV R0, UR5 ;  /* 0x0000000500007c02 */ /* 0x000fce0008000f00 */
.L_x_209:
[----:B-1----:R1:W2:Y:S02]  /*9ae0*/  SYNCS.PHASECHK.TRANS64.TRYWAIT P0, [R0+URZ+0x210], R2 ;  /* 0x00021002000075a7 */ /* 0x0022a400080011ff */
[----:B--2---:R-:W-:Y:S05]  /*9af0*/  @!P0 NANOSLEEP.SYNCS 0x989680 ;  /* 0x009896800000895d */ /* 0x004fea0003900000 */
[----:B------:R-:W2:Y:S02]  /*9b00*/  @!P0 SYNCS.PHASECHK.TRANS64 P0, [R0+URZ+0x210], R2 ;  /* 0x00021002000085a7 */ /* 0x000ea400080010ff */
[----:B--2---:R-:W-:Y:S05]  /*9b10*/  @!P0 BRA `(.L_x_209) ;  /* 0xfffffffc00f08947 */ /* 0x004fea000383ffff */
[----:B------:R-:W-:Y:S05]  /*9b20*/  BRA `(.L_x_70) ;  /* 0xffffff9c00b47947 */ /* 0x000fea000383ffff */
.L_x_78:
[----:B-1----:R1:W2:Y:S02]  /*9b30*/  SYNCS.PHASECHK.TRANS64.TRYWAIT P1, [R0+URZ+0x200], R2 ;  /* 0x00020002000075a7 */ /* 0x0022a400080211ff */
[----:B--2---:R-:W-:Y:S05]  /*9b40*/  @!P1 NANOSLEEP.SYNCS 0x989680 ;  /* 0x009896800000995d */ /* 0x004fea0003900000 */
[----:B------:R-:W2:Y:S02]  /*9b50*/  @!P1 SYNCS.PHASECHK.TRANS64 P1, [R0+URZ+0x200], R2 ;  /* 0x00020002000095a7 */ /* 0x000ea400080210ff */
[----:B--2---:R-:W-:Y:S05]  /*9b60*/  @!P1 BRA `(.L_x_78) ;  /* 0xfffffffc00f09947 */ /* 0x004fea000383ffff */
[----:B------:R-:W-:Y:S05]  /*9b70*/  BRA `(.L_x_210) ;  /* 0xffffffa4000c7947 */ /* 0x000fea000383ffff */
.L_x_79:
[----:B------:R-:W-:-:S07]  /*9b80*/  MOV R2, UR14 ;  /* 0x0000000e00027c02 */ /* 0x000fce0008000f00 */
.L_x_211:
[----:B-1----:R1:W2:Y:S02]  /*9b90*/  SYNCS.PHASECHK.TRANS64.TRYWAIT P0, [R2+URZ+0x240], R0 ;  /* 0x00024000020075a7 */ /* 0x0022a400080011ff */
[----:B--2---:R-:W-:Y:S05]  /*9ba0*/  @!P0 NANOSLEEP.SYNCS 0x989680 ;  /* 0x009896800000895d */ /* 0x004fea0003900000 */
[----:B------:R-:W2:Y:S02]  /*9bb0*/  @!P0 SYNCS.PHASECHK.TRANS64 P0, [R2+URZ+0x240], R0 ;  /* 0x00024000020085a7 */ /* 0x000ea400080010ff */
[----:B--2---:R-:W-:Y:S05]  /*9bc0*/  @!P0 BRA `(.L_x_211) ;  /* 0xfffffffc00f08947 */ /* 0x004fea000383ffff */
[----:B------:R-:W-:Y:S05]  /*9bd0*/  BRA `(.L_x_212) ;  /* 0xffffffa400407947 */ /* 0x000fea000383ffff */
.L_x_82:
[----:B------:R-:W-:Y:S07]  /*9be0*/  MOV R0, UR7 ;  /* 0x0000000700007c02 */ /* 0x000fee0008000f00 */
.L_x_213:
[----:B-1----:R1:W2:Y:S02]  /*9bf0*/  SYNCS.PHASECHK.TRANS64.TRYWAIT P0, [R0+URZ], R2 ;  /* 0x00000002000075a7 */ /* 0x0022a400080011ff */
[----:B--2---:R-:W-:Y:S05]  /*9c00*/  @!P0 NANOSLEEP.SYNCS 0x989680 ;  /* 0x009896800000895d */ /* 0x004fea0003900000 */
[----:B------:R-:W2:Y:S02]  /*9c10*/  @!P0 SYNCS.PHASECHK.TRANS64 P0, [R0+URZ], R2 ;  /* 0x00000002000085a7 */ /* 0x000ea400080010ff */
[----:B--2---:R-:W-:Y:S05]  /*9c20*/  @!P0 BRA `(.L_x_213) ;  /* 0xfffffffc00f08947 */ /* 0x004fea000383ffff */
[----:B------:R-:W-:Y:S05]  /*9c30*/  BRA `(.L_x_81) ;  /* 0xffffffa400607947 */ /* 0x000fea000383ffff */
.L_x_85:
[----:B------:R-:W-:-:S07]  /*9c40*/  MOV R0, UR5 ;  /* 0x0000000500007c02 */ /* 0x000fce0008000f00 */
.L_x_214:
[----:B--2---:R2:W3:Y:S02]  /*9c50*/  SYNCS.PHASECHK.TRANS64.TRYWAIT P0, [R0+URZ], R2 ;  /* 0x00000002000075a7 */ /* 0x0044e400080011ff */
[----:B---3--:R-:W-:Y:S05]  /*9c60*/  @!P0 NANOSLEEP.SYNCS 0x989680 ;  /* 0x009896800000895d */ /* 0x008fea0003900000 */
[----:B------:R-:W3:Y:S02]  /*9c70*/  @!P0 SYNCS.PHASECHK.TRANS64 P0, [R0+URZ], R2 ;  /* 0x00000002000085a7 */ /* 0x000ee400080010ff */
[----:B---3--:R-:W-:Y:S05]  /*9c80*/  @!P0 BRA `(.L_x_214) ;  /* 0xfffffffc00f08947 */ /* 0x008fea000383ffff */
[----:B------:R-:W-:Y:S05]  /*9c90*/  BRA `(.L_x_215) ;  /* 0xffffffa800007947 */ /* 0x000fea000383ffff */
.L_x_86:
[----:B------:R-:W-:-:S07]  /*9ca0*/  MOV R0, UR5 ;  /* 0x0000000500007c02 */ /* 0x000fce0008000f00 */
.L_x_216:
[----:B--2---:R2:W3:Y:S02]  /*9cb0*/  SYNCS.PHASECHK.TRANS64.TRYWAIT P0, [R0+URZ], R3 ;  /* 0x00000003000075a7 */ /* 0x0044e400080011ff */
[----:B---3--:R-:W-:Y:S05]  /*9cc0*/  @!P0 NANOSLEEP.SYNCS 0x989680 ;  /* 0x009896800000895d */ /* 0x008fea0003900000 */
[----:B------:R-:W3:Y:S02]  /*9cd0*/  @!P0 SYNCS.PHASECHK.TRANS64 P0, [R0+URZ], R3 ;  /* 0x00000003000085a7 */ /* 0x000ee400080010ff */
[----:B---3--:R-:W-:Y:S05]  /*9ce0*/  @!P0 BRA `(.L_x_216) ;  /* 0xfffffffc00f08947 */ /* 0x008fea000383ffff */
[----:B------:R-:W-:Y:S05]  /*9cf0*/  BRA `(.L_x_217) ;  /* 0xffffffa8000c7947 */ /* 0x000fea000383ffff */
.L_x_87:
[----:B------:R-:W-:-:S07]  /*9d00*/  MOV R0, UR5 ;  /* 0x0000000500007c02 */ /* 0x000fce0008000f00 */
.L_x_218:
[----:B--2---:R2:W3:Y:S02]  /*9d10*/  SYNCS.PHASECHK.TRANS64.TRYWAIT P0, [R0+URZ], R3 ;  /* 0x00000003000075a7 */ /* 0x0044e400080011ff */
[----:B---3--:R-:W-:Y:S05]  /*9d20*/  @!P0 NANOSLEEP.SYNCS 0x989680 ;  /* 0x009896800000895d */ /* 0x008fea0003900000 */
[----:B------:R-:W3:Y:S02]  /*9d30*/  @!P0 SYNCS.PHASECHK.TRANS64 P0, [R0+URZ], R3 ;  /* 0x00000003000085a7 */ /* 0x000ee400080010ff */
[----:B---3--:R-:W-:Y:S05]  /*9d40*/  @!P0 BRA `(.L_x_218) ;  /* 0xfffffffc00f08947 */ /* 0x008fea000383ffff */
[----:B------:R-:W-:Y:S05]  /*9d50*/  BRA `(.L_x_219) ;  /* 0xffffffa800187947 */ /* 0x000fea000383ffff */
.L_x_88:
[----:B--2---:R-:W-:-:S07]  /*9d60*/  MOV R0, UR6 ;  /* 0x0000000600007c02 */ /* 0x004fce0008000f00 */
.L_x_220:
[----:B--2---:R2:W3:Y:S02]  /*9d70*/  SYNCS.PHASECHK.TRANS64.TRYWAIT P0, [R0+URZ], R2 ;  /* 0x00000002000075a7 */ /* 0x0044e400080011ff */
[----:B---3--:R-:W-:Y:S05]  /*9d80*/  @!P0 NANOSLEEP.SYNCS 0x989680 ;  /* 0x009896800000895d */ /* 0x008fea0003900000 */
[----:B------:R-:W3:Y:S02]  /*9d90*/  @!P0 SYNCS.PHASECHK.TRANS64 P0, [R0+URZ], R2 ;  /* 0x00000002000085a7 */ /* 0x000ee400080010ff */
[----:B---3--:R-:W-:Y:S05]  /*9da0*/  @!P0 BRA `(.L_x_220) ;  /* 0xfffffffc00f08947 */ /* 0x008fea000383ffff */
[----:B------:R-:W-:Y:S05]  /*9db0*/  BRA `(.L_x_221) ;  /* 0xffffffa800247947 */ /* 0x000fea000383ffff */
.L_x_93:
[----:B--2---:R2:W3:Y:S02]  /*9dc0*/  SYNCS.PHASECHK.TRANS64.TRYWAIT P0, [R0+URZ+0x200], R2 ;  /* 0x00020002000075a7 */ /* 0x0044e400080011ff */
[----:B---3--:R-:W-:Y:S05]  /*9dd0*/  @!P0 NANOSLEEP.SYNCS 0x989680 ;  /* 0x009896800000895d */ /* 0x008fea0003900000 */
[----:B------:R-:W3:Y:S02]  /*9de0*/  @!P0 SYNCS.PHASECHK.TRANS64 P0, [R0+URZ+0x200], R2 ;  /* 0x00020002000085a7 */ /* 0x000ee400080010ff */
[----:B---3--:R-:W-:Y:S05]  /*9df0*/  @!P0 BRA `(.L_x_93) ;  /* 0xfffffffc00f08947 */ /* 0x008fea000383ffff */
[----:B------:R-:W-:Y:S05]  /*9e00*/  BRA `(.L_x_222) ;  /* 0xffffffac002c7947 */ /* 0x000fea000383ffff */
.L_x_96:
[----:B------:R-:W-:Y:S07]  /*9e10*/  MOV R0, UR7 ;  /* 0x0000000700007c02 */ /* 0x000fee0008000f00 */
.L_x_223:
[----:B--2---:R2:W3:Y:S02]  /*9e20*/  SYNCS.PHASECHK.TRANS64.TRYWAIT P0, [R0+URZ+0x1f8], R2 ;  /* 0x0001f802000075a7 */ /* 0x0044e400080011ff */
[----:B---3--:R-:W-:Y:S05]  /*9e30*/  @!P0 NANOSLEEP.SYNCS 0x989680 ;  /* 0x009896800000895d */ /* 0x008fea0003900000 */
[----:B------:R-:W3:Y:S02]  /*9e40*/  @!P0 SYNCS.PHASECHK.TRANS64 P0, [R0+URZ+0x1f8], R2 ;  /* 0x0001f802000085a7 */ /* 0x000ee400080010ff */
[----:B---3--:R-:W-:Y:S05]  /*9e50*/  @!P0 BRA `(.L_x_223) ;  /* 0xfffffffc00f08947 */ /* 0x008fea000383ffff */
[----:B------:R-:W-:Y:S05]  /*9e60*/  BRA `(.L_x_95) ;  /* 0xffffffb0000c7947 */ /* 0x000fea000383ffff */
.L_x_99:
[----:B------:R-:W-:Y:S07]  /*9e70*/  MOV R0, UR7 ;  /* 0x0000000700007c02 */ /* 0x000fee0008000f00 */
.L_x_224:
[----:B-1----:R1:W2:Y:S02]  /*9e80*/  SYNCS.PHASECHK.TRANS64.TRYWAIT P0, [R0+URZ+0x1d8], R14 ;  /* 0x0001d80e000075a7 */ /* 0x0022a400080011ff */
[----:B--2---:R-:W-:Y:S05]  /*9e90*/  @!P0 NANOSLEEP.SYNCS 0x989680 ;  /* 0x009896800000895d */ /* 0x004fea0003900000 */
[----:B------:R-:W2:Y:S02]  /*9ea0*/  @!P0 SYNCS.PHASECHK.TRANS64 P0, [R0+URZ+0x1d8], R14 ;  /* 0x0001d80e000085a7 */ /* 0x000ea400080010ff */
[----:B--2---:R-:W-:Y:S05]  /*9eb0*/  @!P0 BRA `(.L_x_224) ;  /* 0xfffffffc00f08947 */ /* 0x004fea000383ffff */
[----:B------:R-:W-:Y:S05]  /*9ec0*/  BRA `(.L_x_225) ;  /* 0xffffffb000847947 */ /* 0x000fea000383ffff */
.L_x_100:
[----:B------:R-:W-:Y:S07]  /*9ed0*/  MOV R0, UR7 ;  /* 0x0000000700007c02 */ /* 0x000fee0008000f00 */
.L_x_226:
[----:B-1----:R1:W2:Y:S02]  /*9ee0*/  SYNCS.PHASECHK.TRANS64.TRYWAIT P0, [R0+URZ+0x1e0], R14 ;  /* 0x0001e00e000075a7 */ /* 0x0022a400080011ff */
[----:B--2---:R-:W-:Y:S05]  /*9ef0*/  @!P0 NANOSLEEP.SYNCS 0x989680 ;  /* 0x009896800000895d */ /* 0x004fea0003900000 */
[----:B------:R-:W2:Y:S02]  /*9f00*/  @!P0 SYNCS.PHASECHK.TRANS64 P0, [R0+URZ+0x1e0], R14 ;  /* 0x0001e00e000085a7 */ /* 0x000ea400080010ff */
[----:B--2---:R-:W-:Y:S05]  /*9f10*/  @!P0 BRA `(.L_x_226) ;  /* 0xfffffffc00f08947 */ /* 0x004fea000383ffff */
[----:B------:R-:W-:Y:S05]  /*9f20*/  BRA `(.L_x_227) ;  /* 0xffffffb000c07947 */ /* 0x000fea000383ffff */
.L_x_101:
[----:B------:R-:W-:Y:S07]  /*9f30*/  MOV R0, UR7 ;  /* 0x0000000700007c02 */ /* 0x000fee0008000f00 */
.L_x_228:
[----:B-1----:R1:W2:Y:S02]  /*9f40*/  SYNCS.PHASECHK.TRANS64.TRYWAIT P0, [R0+URZ+0x1e8], R14 ;  /* 0x0001e80e000075a7 */ /* 0x0022a400080011ff */
[----:B--2---:R-:W-:Y:S05]  /*9f50*/  @!P0 NANOSLEEP.SYNCS 0x989680 ;  /* 0x009896800000895d */ /* 0x004fea0003900000 */
[----:B------:R-:W2:Y:S02]  /*9f60*/  @!P0 SYNCS.PHASECHK.TRANS64 P0, [R0+URZ+0x1e8], R14 ;  /* 0x0001e80e000085a7 */ /* 0x000ea400080010ff */
[----:B--2---:R-:W-:Y:S05]  /*9f70*/  @!P0 BRA `(.L_x_228) ;  /* 0xfffffffc00f08947 */ /* 0x004fea000383ffff */
[----:B------:R-:W-:Y:S05]  /*9f80*/  BRA `(.L_x_229) ;  /* 0xffffffb400447947 */ /* 0x000fea000383ffff */
.L_x_103:
[----:B------:R-:W-:-:S07]  /*9f90*/  MOV R0, UR7 ;  /* 0x0000000700007c02 */ /* 0x000fce0008000f00 */
.L_x_230:
[----:B-1----:R1:W3:Y:S02]  /*9fa0*/  SYNCS.PHASECHK.TRANS64.TRYWAIT P0, [R0+URZ+0x1d8], R2 ;  /* 0x0001d802000075a7 */ /* 0x0022e400080011ff */
[----:B---3--:R-:W-:Y:S05]  /*9fb0*/  @!P0 NANOSLEEP.SYNCS 0x989680 ;  /* 0x009896800000895d */ /* 0x008fea0003900000 */
[----:B------:R-:W3:Y:S02]  /*9fc0*/  @!P0 SYNCS.PHASECHK.TRANS64 P0, [R0+URZ+0x1d8], R2 ;  /* 0x0001d802000085a7 */ /* 0x000ee400080010ff */
[----:B---3--:R-:W-:Y:S05]  /*9fd0*/  @!P0 BRA `(.L_x_230) ;  /* 0xfffffffc00f08947 */ /* 0x008fea000383ffff */
[----:B------:R-:W-:Y:S05]  /*9fe0*/  BRA `(.L_x_231) ;  /* 0xffffffb400b47947 */ /* 0x000fea000383ffff */
.L_x_104:
[----:B-1----:R-:W-:-:S07]  /*9ff0*/  MOV R0, UR7 ;  /* 0x0000000700007c02 */ /* 0x002fce0008000f00 */
.L_x_232:
[----:B-1----:R1:W3:Y:S02]  /*a000*/  SYNCS.PHASECHK.TRANS64.TRYWAIT P0, [R0+URZ+0x1e0], R2 ;  /* 0x0001e002000075a7 */ /* 0x0022e400080011ff */
[----:B---3--:R-:W-:Y:S05]  /*a010*/  @!P0 NANOSLEEP.SYNCS 0x989680 ;  /* 0x009896800000895d */ /* 0x008fea0003900000 */
[----:B------:R-:W3:Y:S02]  /*a020*/  @!P0 SYNCS.PHASECHK.TRANS64 P0, [R0+URZ+0x1e0], R2 ;  /* 0x0001e002000085a7 */ /* 0x000ee400080010ff */
[----:B---3--:R-:W-:Y:S05]  /*a030*/  @!P0 BRA `(.L_x_232) ;  /* 0xfffffffc00f08947 */ /* 0x008fea000383ffff */
[----:B------:R-:W-:Y:S05]  /*a040*/  BRA `(.L_x_233) ;  /* 0xffffffb400a47947 */ /* 0x000fea000383ffff */
.L_x_106:
[----:B--2---:R2:W4:Y:S02]  /*a050*/  SYNCS.PHASECHK.TRANS64.TRYWAIT P0, [R0+URZ+0x200], R2 ;  /* 0x00020002000075a7 */ /* 0x00452400080011ff */
[----:B----4-:R-:W-:Y:S05]  /*a060*/  @!P0 NANOSLEEP.SYNCS 0x989680 ;  /* 0x009896800000895d */ /* 0x010fea0003900000 */
[----:B------:R-:W4:Y:S02]  /*a070*/  @!P0 SYNCS.PHASECHK.TRANS64 P0, [R0+URZ+0x200], R2 ;  /* 0x00020002000085a7 */ /* 0x000f2400080010ff */
[----:B----4-:R-:W-:Y:S05]  /*a080*/  @!P0 BRA `(.L_x_106) ;  /* 0xfffffffc00f08947 */ /* 0x010fea000383ffff */
[----:B------:R-:W-:Y:S05]  /*a090*/  BRA `(.L_x_234) ;  /* 0xffffffb8006c7947 */ /* 0x000fea000383ffff */
.L_x_117:
[----:B-1----:R-:W-:Y:S04]  /*a0a0*/  MOV R2, UR48 ;  /* 0x0000003000027c02 */ /* 0x002fe80008000f00 */
[----:B------:R1:W3:Y:S03]  /*a0b0*/  SYNCS.PHASECHK.TRANS64.TRYWAIT P1, [R2+URZ+0x1c0], R3 ;  /* 0x0001c003020075a7 */ /* 0x0002e600080211ff */
[----:B---3--:R-:W-:Y:S05]  /*a0c0*/  @!P1 NANOSLEEP.SYNCS 0x989680 ;  /* 0x009896800000995d */ /* 0x008fea0003900000 */
[----:B------:R-:W3:Y:S02]  /*a0d0*/  @!P1 SYNCS.PHASECHK.TRANS64 P1, [R2+URZ+0x1c0], R3 ;  /* 0x0001c003020095a7 */ /* 0x000ee400080210ff */
[----:B---3--:R-:W-:Y:S05]  /*a0e0*/  @!P1 BRA `(.L_x_117) ;  /* 0xfffffffc00ec9947 */ /* 0x008fea000383ffff */
[----:B------:R-:W-:Y:S05]  /*a0f0*/  BRA `(.L_x_116) ;  /* 0xffffffc400787947 */ /* 0x000fea000383ffff */
.L_x_119:
[----:B-1----:R1:W4:Y:S02]  /*a100*/  SYNCS.PHASECHK.TRANS64.TRYWAIT P0, [R64+URZ+0x220], R0 ;  /* 0x00022000400075a7 */ /* 0x00232400080011ff */
[----:B----4-:R-:W-:Y:S05]  /*a110*/  @!P0 NANOSLEEP.SYNCS 0x989680 ;  /* 0x009896800000895d */ /* 0x010fea0003900000 */
[----:B------:R-:W4:Y:S02]  /*a120*/  @!P0 SYNCS.PHASECHK.TRANS64 P0, [R64+URZ+0x220], R0 ;  /* 0x00022000400085a7 */ /* 0x000f2400080010ff */
[----:B----4-:R-:W-:Y:S05]  /*a130*/  @!P0 BRA `(.L_x_119) ;  /* 0xfffffffc00f08947 */ /* 0x010fea000383ffff */
[----:B------:R-:W-:Y:S05]  /*a140*/  BRA `(.L_x_118) ;  /* 0xffffffc400a07947 */ /* 0x000fea000383ffff */
.L_x_128:
[----:B--2---:R2:W4:Y:S02]  /*a150*/  SYNCS.PHASECHK.TRANS64.TRYWAIT P0, [R2+URZ+0x1c0], R0 ;  /* 0x0001c000020075a7 */ /* 0x00452400080011ff */
[----:B----4-:R-:W-:Y:S05]  /*a160*/  @!P0 NANOSLEEP.SYNCS 0x989680 ;  /* 0x009896800000895d */ /* 0x010fea0003900000 */
[----:B------:R-:W4:Y:S02]  /*a170*/  @!P0 SYNCS.PHASECHK.TRANS64 P0, [R2+URZ+0x1c0], R0 ;  /* 0x0001c000020085a7 */ /* 0x000f2400080010ff */
[----:B----4-:R-:W-:Y:S05]  /*a180*/  @!P0 BRA `(.L_x_128) ;  /* 0xfffffffc00f08947 */ /* 0x010fea000383ffff */
[----:B------:R-:W-:Y:S05]  /*a190*/  BRA `(.L_x_127) ;  /* 0xffffffd000807947 */ /* 0x000fea000383ffff */
.L_x_137:
[----:B--2---:R2:W4:Y:S02]  /*a1a0*/  SYNCS.PHASECHK.TRANS64.TRYWAIT P0, [R4+URZ+0x1c0], R5 ;  /* 0x0001c005040075a7 */ /* 0x00452400080011ff */
[----:B----4-:R-:W-:Y:S05]  /*a1b0*/  @!P0 NANOSLEEP.SYNCS 0x989680 ;  /* 0x009896800000895d */ /* 0x010fea0003900000 */
[----:B------:R-:W4:Y:S02]  /*a1c0*/  @!P0 SYNCS.PHASECHK.TRANS64 P0, [R4+URZ+0x1c0], R5 ;  /* 0x0001c005040085a7 */ /* 0x000f2400080010ff */
[----:B----4-:R-:W-:Y:S05]  /*a1d0*/  @!P0 BRA `(.L_x_137) ;  /* 0xfffffffc00f08947 */ /* 0x010fea000383ffff */
[----:B------:R-:W-:Y:S05]  /*a1e0*/  BRA `(.L_x_136) ;  /* 0xffffffdc00887947 */ /* 0x000fea000383ffff */
        .weak           $__internal_0_$__cuda_sm10x_tcgen05_guardrail_trap_col_being_dealloced_not_returned_by_alloc
        .type           $__internal_0_$__cuda_sm10x_tcgen05_guardrail_trap_col_being_dealloced_not_returned_by_alloc,@function
        .size           $__internal_0_$__cuda_sm10x_tcgen05_guardrail_trap_col_being_dealloced_not_returned_by_alloc,($__internal_1_$__cuda_sm10x_tcgen05_guardrail_trap_phase_invalid_during_alloc - $__internal_0_$__cuda_sm10x_tcgen05_guardrail_trap_col_being_dealloced_not_returned_by_alloc)
$__internal_0_$__cuda_sm10x_tcgen05_guardrail_trap_col_being_dealloced_not_returned_by_alloc:
[----:B------:R-:W-:Y:S05]  /*a1f0*/  BPT.TRAP 0x1 ;  /* 0x000000040000795c */ /* 0x000fea0000300000 */
[----:B------:R-:W-:-:S04]  /*a200*/  HFMA2 R3, -RZ, RZ, 0, 0 ;  /* 0x00000000ff037431 */ /* 0x000fc800000001ff */
[----:B------:R-:W-:Y:S05]  /*a210*/  RET.REL.NODEC R2 `(_ZN7cutlass13device_kernelINS_4gemm6kernel13GemmUniversalIN4cute5tupleIJiiiiEEENS1_10collective13CollectiveMmaINS1_35MainloopSm100TmaUmmaWarpSpecializedILi28ELi2ELi4ENS5_IJNS4_1CILi1EEESB_SB_EEEEENS5_IJNSA_ILi128EEENSA_ILi96EEENSA_ILi16EEEEEENS_10bfloat16_tENS5_IJlSB_lEEESI_SJ_NS4_8TiledMMAINS4_8MMA_AtomIJNS4_20SM100_MMA_F16BF16_SSISI_SI_fLi128ELi96ELNS4_4UMMA5MajorE0ELSO_0ELNSN_7ScaleInE0ELSP_0EEEEEENS4_6LayoutISC_NS5_IJNSA_ILi0EEEST_ST_EEEEENS5_IJNS4_10UnderscoreESW_SW_EEEEENS4_13SM90_TMA_LOADENS4_14ComposedLayoutINS4_7SwizzleILi1ELi4ELi3EEENS4_18smem_ptr_flag_bitsILi16EEENSS_INS5_IJNSA_ILi8EEESG_EEENS5_IJSG_SB_EEEEEEEvNS4_8identityESZ_S19_vS1A_EENS_8epilogue10collective18CollectiveEpilogueINS1C_23Sm100TmaWarpSpecializedILi3ELi2ELi32ELb1ELb0EEEJSH_NS5_IJNSS_ISE_SB_EENSS_INSA_ILi32EEESB_EEEEESI_SJ_SI_SJ_NS1C_6fusion15FusionCallbacksIS1G_NS1L_17LinearCombinationISI_fSI_fLNS_15FloatRoundStyleE2EEESH_S1K_JEEENS4_5SM1004TMEM4LOAD26SM100_TMEM_LOAD_32dp32b32xESZ_NS10_INS11_ILi2ELi4ELi3EEES14_NSS_INS5_IJS15_S1I_EEENS5_IJS1I_SB_EEEEEEENS4_39AutoVectorizingCopyWithAssumedAlignmentILi128EEENS4_14SM90_TMA_STOREES1Z_S21_S21_EEEvvEEEEvNT_6ParamsE) ;  /* 0xffffff5c02787950 */ /* 0x000fea0003c3ffff */
        .weak           $__internal_1_$__cuda_sm10x_tcgen05_guardrail_trap_phase_invalid_during_alloc
        .type           $__internal_1_$__cuda_sm10x_tcgen05_guardrail_trap_phase_invalid_during_alloc,@function
        .size           $__internal_1_$__cuda_sm10x_tcgen05_guardrail_trap_phase_invalid_during_alloc,($__internal_2_$__cuda_sm10x_tcgen05_guardrail_trap_unallocated_columns_being_dealloced - $__internal_1_$__cuda_sm10x_tcgen05_guardrail_trap_phase_invalid_during_alloc)
$__internal_1_$__cuda_sm10x_tcgen05_guardrail_trap_phase_invalid_during_alloc:
[----:B------:R-:W-:Y:S05]  /*a220*/  BPT.TRAP 0x1 ;  /* 0x000000040000795c */ /* 0x000fea0000300000 */
[----:B------:R-:W-:-:S04]  /*a230*/  MOV R3, 0x0 ;  /* 0x0000000000037802 */ /* 0x000fc80000000f00 */
[----:B------:R-:W-:Y:S05]  /*a240*/  RET.REL.NODEC R2 `(_ZN7cutlass13device_kernelINS_4gemm6kernel13GemmUniversalIN4cute5tupleIJiiiiEEENS1_10collective13CollectiveMmaINS1_35MainloopSm100TmaUmmaWarpSpecializedILi28ELi2ELi4ENS5_IJNS4_1CILi1EEESB_SB_EEEEENS5_IJNSA_ILi128EEENSA_ILi96EEENSA_ILi16EEEEEENS_10bfloat16_tENS5_IJlSB_lEEESI_SJ_NS4_8TiledMMAINS4_8MMA_AtomIJNS4_20SM100_MMA_F16BF16_SSISI_SI_fLi128ELi96ELNS4_4UMMA5MajorE0ELSO_0ELNSN_7ScaleInE0ELSP_0EEEEEENS4_6LayoutISC_NS5_IJNSA_ILi0EEEST_ST_EEEEENS5_IJNS4_10UnderscoreESW_SW_EEEEENS4_13SM90_TMA_LOADENS4_14ComposedLayoutINS4_7SwizzleILi1ELi4ELi3EEENS4_18smem_ptr_flag_bitsILi16EEENSS_INS5_IJNSA_ILi8EEESG_EEENS5_IJSG_SB_EEEEEEEvNS4_8identityESZ_S19_vS1A_EENS_8epilogue10collective18CollectiveEpilogueINS1C_23Sm100TmaWarpSpecializedILi3ELi2ELi32ELb1ELb0EEEJSH_NS5_IJNSS_ISE_SB_EENSS_INSA_ILi32EEESB_EEEEESI_SJ_SI_SJ_NS1C_6fusion15FusionCallbacksIS1G_NS1L_17LinearCombinationISI_fSI_fLNS_15FloatRoundStyleE2EEESH_S1K_JEEENS4_5SM1004TMEM4LOAD26SM100_TMEM_LOAD_32dp32b32xESZ_NS10_INS11_ILi2ELi4ELi3EEES14_NSS_INS5_IJS15_S1I_EEENS5_IJS1I_SB_EEEEEEENS4_39AutoVectorizingCopyWithAssumedAlignmentILi128EEENS4_14SM90_TMA_STOREES1Z_S21_S21_EEEvvEEEEvNT_6ParamsE) ;  /* 0xffffff5c026c7950 */ /* 0x000fea0003c3ffff */
        .weak           $__internal_2_$__cuda_sm10x_tcgen05_guardrail_trap_unallocated_columns_being_dealloced
        .type           $__internal_2_$__cuda_sm10x_tcgen05_guardrail_trap_unallocated_columns_being_dealloced,@function
        .size           $__internal_2_$__cuda_sm10x_tcgen05_guardrail_trap_unallocated_columns_being_dealloced,(.L_x_236 - $__internal_2_$__cuda_sm10x_tcgen05_guardrail_trap_unallocated_columns_being_dealloced)
$__internal_2_$__cuda_sm10x_tcgen05_guardrail_trap_unallocated_columns_being_dealloced:
[----:B------:R-:W-:Y:S05]  /*a250*/  BPT.TRAP 0x1 ;  /* 0x000000040000795c */ /* 0x000fea0000300000 */
[----:B------:R-:W-:-:S04]  /*a260*/  HFMA2 R3, -RZ, RZ, 0, 0 ;  /* 0x00000000ff037431 */ /* 0x000fc800000001ff */
[----:B------:R-:W-:Y:S05]  /*a270*/  RET.REL.NODEC R2 `(_ZN7cutlass13device_kernelINS_4gemm6kernel13GemmUniversalIN4cute5tupleIJiiiiEEENS1_10collective13CollectiveMmaINS1_35MainloopSm100TmaUmmaWarpSpecializedILi28ELi2ELi4ENS5_IJNS4_1CILi1EEESB_SB_EEEEENS5_IJNSA_ILi128EEENSA_ILi96EEENSA_ILi16EEEEEENS_10bfloat16_tENS5_IJlSB_lEEESI_SJ_NS4_8TiledMMAINS4_8MMA_AtomIJNS4_20SM100_MMA_F16BF16_SSISI_SI_fLi128ELi96ELNS4_4UMMA5MajorE0ELSO_0ELNSN_7ScaleInE0ELSP_0EEEEEENS4_6LayoutISC_NS5_IJNSA_ILi0EEEST_ST_EEEEENS5_IJNS4_10UnderscoreESW_SW_EEEEENS4_13SM90_TMA_LOADENS4_14ComposedLayoutINS4_7SwizzleILi1ELi4ELi3EEENS4_18smem_ptr_flag_bitsILi16EEENSS_INS5_IJNSA_ILi8EEESG_EEENS5_IJSG_SB_EEEEEEEvNS4_8identityESZ_S19_vS1A_EENS_8epilogue10collective18CollectiveEpilogueINS1C_23Sm100TmaWarpSpecializedILi3ELi2ELi32ELb1ELb0EEEJSH_NS5_IJNSS_ISE_SB_EENSS_INSA_ILi32EEESB_EEEEESI_SJ_SI_SJ_NS1C_6fusion15FusionCallbacksIS1G_NS1L_17LinearCombinationISI_fSI_fLNS_15FloatRoundStyleE2EEESH_S1K_JEEENS4_5SM1004TMEM4LOAD26SM100_TMEM_LOAD_32dp32b32xESZ_NS10_INS11_ILi2ELi4ELi3EEES14_NSS_INS5_IJS15_S1I_EEENS5_IJS1I_SB_EEEEEEENS4_39AutoVectorizingCopyWithAssumedAlignmentILi128EEENS4_14SM90_TMA_STOREES1Z_S21_S21_EEEvvEEEEvNT_6ParamsE) ;  /* 0xffffff5c02607950 */ /* 0x000fea0003c3ffff */
.L_x_235:
[----:B------:R-:W-:-:S00]  /*a280*/  BRA `(.L_x_235) ;  /* 0xfffffffc00fc7947 */ /* 0x000fc0000383ffff */
[----:B------:R-:W-:-:S00]  /*a290*/  NOP ;  /* 0x0000000000007918 */ /* 0x000fc00000000000 */
        /* <DEDUP_REMOVED lines=14> */
.L_x_236:


//--------------------- .nv.global.init           --------------------------
	.section	.nv.global.init,"aw",@progbits
.nv.global.init:
	.type		$str$27,@object
	.size		$str$27,($str$28 - $str$27)
$str$27:
        /*0000*/ 	.byte	0x28, 0x61, 0x64, 0x64, 0x72, 0x65, 0x73, 0x73, 0x20, 0x26, 0x20, 0x6d, 0x61, 0x73, 0x6b, 0x29
        /*0010*/ 	.byte	0x20, 0x3d, 0x3d, 0x20, 0x30, 0x00
	.type		$str$28,@object
	.size		$str$28,($str$26 - $str$28)
$str$28:
        /*0016*/ 	.byte	0x2f, 0x74, 0x6d, 0x70, 0x2f, 0x63, 0x75, 0x74, 0x6c, 0x61, 0x73, 0x73, 0x5f, 0x73, 0x77, 0x65
        /*0026*/ 	.byte	0x65, 0x70, 0x5f, 0x73, 0x72, 0x63, 0x2f, 0x69, 0x6e, 0x63, 0x6c, 0x75, 0x64, 0x65, 0x2f, 0x63
        /*0036*/ 	.byte	0x75, 0x74, 0x65, 0x2f, 0x70, 0x6f, 0x69, 0x6e, 0x74, 0x65, 0x72, 0x5f, 0x66, 0x6c, 0x61, 0x67
        /*0046*/ 	.byte	0x67, 0x65, 0x64, 0x2e, 0x68, 0x70, 0x70, 0x00
	.type		$str$26,@object
	.size		$str$26,($str$25 - $str$26)
$str$26:
        /*004e*/ 	.byte	0x2f, 0x74, 0x6d, 0x70, 0x2f, 0x63, 0x75, 0x74, 0x6c, 0x61, 0x73, 0x73, 0x5f, 0x73, 0x77, 0x65
        /*005e*/ 	.byte	0x65, 0x70, 0x5f, 0x73, 0x72, 0x63, 0x2f, 0x69, 0x6e, 0x63, 0x6c, 0x75, 0x64, 0x65, 0x2f, 0x63
        /*006e*/ 	.byte	0x75, 0x74, 0x65, 0x2f, 0x61, 0x74, 0x6f, 0x6d, 0x2f, 0x63, 0x6f, 0x70, 0x79, 0x5f, 0x74, 0x72
        /*007e*/ 	.byte	0x61, 0x69, 0x74, 0x73, 0x5f, 0x73, 0x6d, 0x31, 0x30, 0x30, 0x2e, 0x68, 0x70, 0x70, 0x00
	.type		$str$25,@object
	.size		$str$25,(__unnamed_1 - $str$25)
$str$25:
        /*008d*/ 	.byte	0x28, 0x28, 0x75, 0x69, 0x6e, 0x74, 0x33, 0x32, 0x5f, 0x74, 0x28, 0x74, 0x68, 0x72, 0x65, 0x61
        /*009d*/ 	.byte	0x64, 0x49, 0x64, 0x78, 0x2e, 0x78, 0x29, 0x20, 0x2f, 0x20, 0x33, 0x32, 0x29, 0x20, 0x25, 0x20
        /*00ad*/ 	.byte	0x34, 0x29, 0x20, 0x3d, 0x3d, 0x20, 0x28, 0x28, 0x28, 0x74, 0x6d, 0x65, 0x6d, 0x5f, 0x61, 0x64
        /*00bd*/ 	.byte	0x64, 0x72, 0x20, 0x3e, 0x3e, 0x20, 0x31, 0x36, 0x29, 0x20, 0x2f, 0x20, 0x33, 0x32, 0x29, 0x20
        /*00cd*/ 	.byte	0x25, 0x20, 0x34, 0x29, 0x00
	.type		__unnamed_1,@object
	.size		__unnamed_1,(__unnamed_2 - __unnamed_1)
__unnamed_1:
        /*00d2*/ 	.byte	0x61, 0x75, 0x74, 0x6f, 0x20, 0x63, 0x75, 0x74, 0x65, 0x3a, 0x3a, 0x61, 0x73, 0x5f, 0x70, 0x6f
        /* <DEDUP_REMOVED lines=24> */
        /*0262*/ 	.byte	0x34, 0x30, 0x39, 0x36, 0x3e, 0x3e, 0x3e, 0x3e, 0x5d, 0x00
	.type		__unnamed_2,@object
	.size		__unnamed_2,(.L_2 - __unnamed_2)
__unnamed_2:
        /* <DEDUP_REMOVED lines=42> */
        /*050c*/ 	.byte	0x3e, 0x3e, 0x5d, 0x00
.L_2:


//--------------------- .nv.shared._ZN7cutlass13device_kernelINS_4gemm6kernel13GemmUniversalIN4cute5tupleIJiiiiEEENS1_10collective13CollectiveMmaINS1_35MainloopSm100TmaUmmaWarpSpecializedILi28ELi2ELi4ENS5_IJNS4_1CILi1EEESB_SB_EEEEENS5_IJNSA_ILi128EEENSA_ILi96EEENSA_ILi16EEEEEENS_10bfloat16_tENS5_IJlSB_lEEESI_SJ_NS4_8TiledMMAINS4_8MMA_AtomIJNS4_20SM100_MMA_F16BF16_SSISI_SI_fLi128ELi96ELNS4_4UMMA5MajorE0ELSO_0ELNSN_7ScaleInE0ELSP_0EEEEEENS4_6LayoutISC_NS5_IJNSA_ILi0EEEST_ST_EEEEENS5_IJNS4_10UnderscoreESW_SW_EEEEENS4_13SM90_TMA_LOADENS4_14ComposedLayoutINS4_7SwizzleILi1ELi4ELi3EEENS4_18smem_ptr_flag_bitsILi16EEENSS_INS5_IJNSA_ILi8EEESG_EEENS5_IJSG_SB_EEEEEEEvNS4_8identityESZ_S19_vS1A_EENS_8epilogue10collective18CollectiveEpilogueINS1C_23Sm100TmaWarpSpecializedILi3ELi2ELi32ELb1ELb0EEEJSH_NS5_IJNSS_ISE_SB_EENSS_INSA_ILi32EEESB_EEEEESI_SJ_SI_SJ_NS1C_6fusion15FusionCallbacksIS1G_NS1L_17LinearCombinationISI_fSI_fLNS_15FloatRoundStyleE2EEESH_S1K_JEEENS4_5SM1004TMEM4LOAD26SM100_TMEM_LOAD_32dp32b32xESZ_NS10_INS11_ILi2ELi4ELi3EEES14_NSS_INS5_IJS15_S1I_EEENS5_IJS1I_SB_EEEEEEENS4_39AutoVectorizingCopyWithAssumedAlignmentILi128EEENS4_14SM90_TMA_STOREES1Z_S21_S21_EEEvvEEEEvNT_6ParamsE --------------------------
	.section	.nv.shared._ZN7cutlass13device_kernelINS_4gemm6kernel13GemmUniversalIN4cute5tupleIJiiiiEEENS1_10collective13CollectiveMmaINS1_35MainloopSm100TmaUmmaWarpSpecializedILi28ELi2ELi4ENS5_IJNS4_1CILi1EEESB_SB_EEEEENS5_IJNSA_ILi128EEENSA_ILi96EEENSA_ILi16EEEEEENS_10bfloat16_tENS5_IJlSB_lEEESI_SJ_NS4_8TiledMMAINS4_8MMA_AtomIJNS4_20SM100_MMA_F16BF16_SSISI_SI_fLi128ELi96ELNS4_4UMMA5MajorE0ELSO_0ELNSN_7ScaleInE0ELSP_0EEEEEENS4_6LayoutISC_NS5_IJNSA_ILi0EEEST_ST_EEEEENS5_IJNS4_10UnderscoreESW_SW_EEEEENS4_13SM90_TMA_LOADENS4_14ComposedLayoutINS4_7SwizzleILi1ELi4ELi3EEENS4_18smem_ptr_flag_bitsILi16EEENSS_INS5_IJNSA_ILi8EEESG_EEENS5_IJSG_SB_EEEEEEEvNS4_8identityESZ_S19_vS1A_EENS_8epilogue10collective18CollectiveEpilogueINS1C_23Sm100TmaWarpSpecializedILi3ELi2ELi32ELb1ELb0EEEJSH_NS5_IJNSS_ISE_SB_EENSS_INSA_ILi32EEESB_EEEEESI_SJ_SI_SJ_NS1C_6fusion15FusionCallbacksIS1G_NS1L_17LinearCombinationISI_fSI_fLNS_15FloatRoundStyleE2EEESH_S1K_JEEENS4_5SM1004TMEM4LOAD26SM100_TMEM_LOAD_32dp32b32xESZ_NS10_INS11_ILi2ELi4ELi3EEES14_NSS_INS5_IJS15_S1I_EEENS5_IJS1I_SB_EEEEEEENS4_39AutoVectorizingCopyWithAssumedAlignmentILi128EEENS4_14SM90_TMA_STOREES1Z_S21_S21_EEEvvEEEEvNT_6ParamsE,"aw",@nobits
	.sectionflags	@""
	.align	16
	.zero		1024


//--------------------- .nv.shared.reserved.0     --------------------------
	.section	.nv.shared.reserved.0,"aw",@nobits
	.weak		__nv_reservedSMEM_offset_0_alias
	.size		__nv_reservedSMEM_offset_0_alias, 0, 64
	.other		__nv_reservedSMEM_offset_0_alias,@"STO_CUDA_RESERVED_SHARED STV_DEFAULT"
__nv_reservedSMEM_offset_0_alias:
	.zero		0
.nv.shared.reserved.0:
	.zero		64
	.weak		__nv_reservedSMEM_tcgen05_partition
	.type		__nv_reservedSMEM_tcgen05_partition,@object
	.size		__nv_reservedSMEM_tcgen05_partition,(.L_0 - __nv_reservedSMEM_tcgen05_partition)
__nv_reservedSMEM_tcgen05_partition:
	.zero		32
.L_0:


//--------------------- .nv.global                --------------------------
	.section	.nv.global,"aw",@nobits
.nv.global:
	.type		_ZN40_INTERNAL_2c055586_4_k_cu_625a9232_112684cute1_E,@object
	.size		_ZN40_INTERNAL_2c055586_4_k_cu_625a9232_112684cute1_E,(_ZN40_INTERNAL_2c055586_4_k_cu_625a9232_112684cuda3std3__45__cpo6cbeginE - _ZN40_INTERNAL_2c055586_4_k_cu_625a9232_112684cute1_E)
_ZN40_INTERNAL_2c055586_4_k_cu_625a9232_112684cute1_E:
	.zero		1
	.type		_ZN40_INTERNAL_2c055586_4_k_cu_625a9232_112684cuda3std3__45__cpo6cbeginE,@object
	.size		_ZN40_INTERNAL_2c055586_4_k_cu_625a9232_112684cuda3std3__45__cpo6cbeginE,(_ZN40_INTERNAL_2c055586_4_k_cu_625a9232_112684cuda3std3__48in_placeE - _ZN40_INTERNAL_2c055586_4_k_cu_625a9232_112684cuda3std3__45__cpo6cbeginE)
_ZN40_INTERNAL_2c055586_4_k_cu_625a9232_112684cuda3std3__45__cpo6cbeginE:
	.zero		1
	.type		_ZN40_INTERNAL_2c055586_4_k_cu_625a9232_112684cuda3std3__48in_placeE,@object
	.size		_ZN40_INTERNAL_2c055586_4_k_cu_625a9232_112684cuda3std3__48in_placeE,(_ZN40_INTERNAL_2c055586_4_k_cu_625a9232_112684cuda3std6ranges3__45__cpo9iter_moveE - _ZN40_INTERNAL_2c055586_4_k_cu_625a9232_112684cuda3std3__48in_placeE)
_ZN40_INTERNAL_2c055586_4_k_cu_625a9232_112684cuda3std3__48in_placeE:
	.zero		1
	.type		_ZN40_INTERNAL_2c055586_4_k_cu_625a9232_112684cuda3std6ranges3__45__cpo9iter_moveE,@object
	.size		_ZN40_INTERNAL_2c055586_4_k_cu_625a9232_112684cuda3std6ranges3__45__cpo9iter_moveE,(_ZN40_INTERNAL_2c055586_4_k_cu_625a9232_112684cuda3std3__45__cpo5beginE - _ZN40_INTERNAL_2c055586_4_k_cu_625a9232_112684cuda3std6ranges3__45__cpo9iter_moveE)
_ZN40_INTERNAL_2c055586_4_k_cu_625a9232_112684cuda3std6ranges3__45__cpo9iter_moveE:
	.zero		1
	.type		_ZN40_INTERNAL_2c055586_4_k_cu_625a9232_112684cuda3std3__45__cpo5beginE,@object
	.size		_ZN40_INTERNAL_2c055586_4_k_cu_625a9232_112684cuda3std3__45__cpo5beginE,(_ZN40_INTERNAL_2c055586_4_k_cu_625a9232_112684cuda3std3__442_GLOBAL__N__2c055586_4_k_cu_625a9232_112686ignoreE - _ZN40_INTERNAL_2c055586_4_k_cu_625a9232_112684cuda3std3__45__cpo5beginE)
_ZN40_INTERNAL_2c055586_4_k_cu_625a9232_112684cuda3std3__45__cpo5beginE:
	.zero		1
	.type		_ZN40_INTERNAL_2c055586_4_k_cu_625a9232_112684cuda3std3__442_GLOBAL__N__2c055586_4_k_cu_625a9232_112686ignoreE,@object
	.size		_ZN40_INTERNAL_2c055586_4_k_cu_625a9232_112684cuda3std3__442_GLOBAL__N__2c055586_4_k_cu_625a9232_112686ignoreE,(_ZN40_INTERNAL_2c055586_4_k_cu_625a9232_112684cute7productE - _ZN40_INTERNAL_2c055586_4_k_cu_625a9232_112684cuda3std3__442_GLOBAL__N__2c055586_4_k_cu_625a9232_112686ignoreE)
_ZN40_INTERNAL_2c055586_4_k_cu_625a9232_112684cuda3std3__442_GLOBAL__N__2c055586_4_k_cu_625a9232_112686ignoreE:
	.zero		1
	.type		_ZN40_INTERNAL_2c055586_4_k_cu_625a9232_112684cute7productE,@object
	.size		_ZN40_INTERNAL_2c055586_4_k_cu_625a9232_112684cute7productE,(_ZN40_INTERNAL_2c055586_4_k_cu_625a9232_112684cuda3std3__45__cpo3endE - _ZN40_INTERNAL_2c055586_4_k_cu_625a9232_112684cute7productE)
_ZN40_INTERNAL_2c055586_4_k_cu_625a9232_112684cute7productE:
	.zero		1
	.type		_ZN40_INTERNAL_2c055586_4_k_cu_625a9232_112684cuda3std3__45__cpo3endE,@object
	.size		_ZN40_INTERNAL_2c055586_4_k_cu_625a9232_112684cuda3std3__45__cpo3endE,(_ZN40_INTERNAL_2c055586_4_k_cu_625a9232_112684cuda3std3__419piecewise_constructE - _ZN40_INTERNAL_2c055586_4_k_cu_625a9232_112684cuda3std3__45__cpo3endE)
_ZN40_INTERNAL_2c055586_4_k_cu_625a9232_112684cuda3std3__45__cpo3endE:
	.zero		1
	.type		_ZN40_INTERNAL_2c055586_4_k_cu_625a9232_112684cuda3std3__419piecewise_constructE,@object
	.size		_ZN40_INTERNAL_2c055586_4_k_cu_625a9232_112684cuda3std3__419piecewise_constructE,(_ZN40_INTERNAL_2c055586_4_k_cu_625a9232_112684cuda3std3__45__cpo4cendE - _ZN40_INTERNAL_2c055586_4_k_cu_625a9232_112684cuda3std3__419piecewise_constructE)
_ZN40_INTERNAL_2c055586_4_k_cu_625a9232_112684cuda3std3__419piecewise_constructE:
	.zero		1
	.type		_ZN40_INTERNAL_2c055586_4_k_cu_625a9232_112684cuda3std3__45__cpo4cendE,@object
	.size		_ZN40_INTERNAL_2c055586_4_k_cu_625a9232_112684cuda3std3__45__cpo4cendE,(_ZN40_INTERNAL_2c055586_4_k_cu_625a9232_112684cuda3std6ranges3__45__cpo4swapE - _ZN40_INTERNAL_2c055586_4_k_cu_625a9232_112684cuda3std3__45__cpo4cendE)
_ZN40_INTERNAL_2c055586_4_k_cu_625a9232_112684cuda3std3__45__cpo4cendE:
	.zero		1
	.type		_ZN40_INTERNAL_2c055586_4_k_cu_625a9232_112684cuda3std6ranges3__45__cpo4swapE,@object
	.size		_ZN40_INTERNAL_2c055586_4_k_cu_625a9232_112684cuda3std6ranges3__45__cpo4swapE,(.L_10 - _ZN40_INTERNAL_2c055586_4_k_cu_625a9232_112684cuda3std6ranges3__45__cpo4swapE)
_ZN40_INTERNAL_2c055586_4_k_cu_625a9232_112684cuda3std6ranges3__45__cpo4swapE:
	.zero		1
.L_10:


//--------------------- .nv.constant0._ZN7cutlass13device_kernelINS_4gemm6kernel13GemmUniversalIN4cute5tupleIJiiiiEEENS1_10collective13CollectiveMmaINS1_35MainloopSm100TmaUmmaWarpSpecializedILi28ELi2ELi4ENS5_IJNS4_1CILi1EEESB_SB_EEEEENS5_IJNSA_ILi128EEENSA_ILi96EEENSA_ILi16EEEEEENS_10bfloat16_tENS5_IJlSB_lEEESI_SJ_NS4_8TiledMMAINS4_8MMA_AtomIJNS4_20SM100_MMA_F16BF16_SSISI_SI_fLi128ELi96ELNS4_4UMMA5MajorE0ELSO_0ELNSN_7ScaleInE0ELSP_0EEEEEENS4_6LayoutISC_NS5_IJNSA_ILi0EEEST_ST_EEEEENS5_IJNS4_10UnderscoreESW_SW_EEEEENS4_13SM90_TMA_LOADENS4_14ComposedLayoutINS4_7SwizzleILi1ELi4ELi3EEENS4_18smem_ptr_flag_bitsILi16EEENSS_INS5_IJNSA_ILi8EEESG_EEENS5_IJSG_SB_EEEEEEEvNS4_8identityESZ_S19_vS1A_EENS_8epilogue10collective18CollectiveEpilogueINS1C_23Sm100TmaWarpSpecializedILi3ELi2ELi32ELb1ELb0EEEJSH_NS5_IJNSS_ISE_SB_EENSS_INSA_ILi32EEESB_EEEEESI_SJ_SI_SJ_NS1C_6fusion15FusionCallbacksIS1G_NS1L_17LinearCombinationISI_fSI_fLNS_15FloatRoundStyleE2EEESH_S1K_JEEENS4_5SM1004TMEM4LOAD26SM100_TMEM_LOAD_32dp32b32xESZ_NS10_INS11_ILi2ELi4ELi3EEES14_NSS_INS5_IJS15_S1I_EEENS5_IJS1I_SB_EEEEEEENS4_39AutoVectorizingCopyWithAssumedAlignmentILi128EEENS4_14SM90_TMA_STOREES1Z_S21_S21_EEEvvEEEEvNT_6ParamsE --------------------------
	.section	.nv.constant0._ZN7cutlass13device_kernelINS_4gemm6kernel13GemmUniversalIN4cute5tupleIJiiiiEEENS1_10collective13CollectiveMmaINS1_35MainloopSm100TmaUmmaWarpSpecializedILi28ELi2ELi4ENS5_IJNS4_1CILi1EEESB_SB_EEEEENS5_IJNSA_ILi128EEENSA_ILi96EEENSA_ILi16EEEEEENS_10bfloat16_tENS5_IJlSB_lEEESI_SJ_NS4_8TiledMMAINS4_8MMA_AtomIJNS4_20SM100_MMA_F16BF16_SSISI_SI_fLi128ELi96ELNS4_4UMMA5MajorE0ELSO_0ELNSN_7ScaleInE0ELSP_0EEEEEENS4_6LayoutISC_NS5_IJNSA_ILi0EEEST_ST_EEEEENS5_IJNS4_10UnderscoreESW_SW_EEEEENS4_13SM90_TMA_LOADENS4_14ComposedLayoutINS4_7SwizzleILi1ELi4ELi3EEENS4_18smem_ptr_flag_bitsILi16EEENSS_INS5_IJNSA_ILi8EEESG_EEENS5_IJSG_SB_EEEEEEEvNS4_8identityESZ_S19_vS1A_EENS_8epilogue10collective18CollectiveEpilogueINS1C_23Sm100TmaWarpSpecializedILi3ELi2ELi32ELb1ELb0EEEJSH_NS5_IJNSS_ISE_SB_EENSS_INSA_ILi32EEESB_EEEEESI_SJ_SI_SJ_NS1C_6fusion15FusionCallbacksIS1G_NS1L_17LinearCombinationISI_fSI_fLNS_15FloatRoundStyleE2EEESH_S1K_JEEENS4_5SM1004TMEM4LOAD26SM100_TMEM_LOAD_32dp32b32xESZ_NS10_INS11_ILi2ELi4ELi3EEES14_NSS_INS5_IJS15_S1I_EEENS5_IJS1I_SB_EEEEEEENS4_39AutoVectorizingCopyWithAssumedAlignmentILi128EEENS4_14SM90_TMA_STOREES1Z_S21_S21_EEEvvEEEEvNT_6ParamsE,"a",@progbits
	.sectionflags	@""
	.align	4
.nv.constant0._ZN7cutlass13device_kernelINS_4gemm6kernel13GemmUniversalIN4cute5tupleIJiiiiEEENS1_10collective13CollectiveMmaINS1_35MainloopSm100TmaUmmaWarpSpecializedILi28ELi2ELi4ENS5_IJNS4_1CILi1EEESB_SB_EEEEENS5_IJNSA_ILi128EEENSA_ILi96EEENSA_ILi16EEEEEENS_10bfloat16_tENS5_IJlSB_lEEESI_SJ_NS4_8TiledMMAINS4_8MMA_AtomIJNS4_20SM100_MMA_F16BF16_SSISI_SI_fLi128ELi96ELNS4_4UMMA5MajorE0ELSO_0ELNSN_7ScaleInE0ELSP_0EEEEEENS4_6LayoutISC_NS5_IJNSA_ILi0EEEST_ST_EEEEENS5_IJNS4_10UnderscoreESW_SW_EEEEENS4_13SM90_TMA_LOADENS4_14ComposedLayoutINS4_7SwizzleILi1ELi4ELi3EEENS4_18smem_ptr_flag_bitsILi16EEENSS_INS5_IJNSA_ILi8EEESG_EEENS5_IJSG_SB_EEEEEEEvNS4_8identityESZ_S19_vS1A_EENS_8epilogue10collective18CollectiveEpilogueINS1C_23Sm100TmaWarpSpecializedILi3ELi2ELi32ELb1ELb0EEEJSH_NS5_IJNSS_ISE_SB_EENSS_INSA_ILi32EEESB_EEEEESI_SJ_SI_SJ_NS1C_6fusion15FusionCallbacksIS1G_NS1L_17LinearCombinationISI_fSI_fLNS_15FloatRoundStyleE2EEESH_S1K_JEEENS4_5SM1004TMEM4LOAD26SM100_TMEM_LOAD_32dp32b32xESZ_NS10_INS11_ILi2ELi4ELi3EEES14_NSS_INS5_IJS15_S1I_EEENS5_IJS1I_SB_EEEEEEENS4_39AutoVectorizingCopyWithAssumedAlignmentILi128EEENS4_14SM90_TMA_STOREES1Z_S21_S21_EEEvvEEEEvNT_6ParamsE:
	.zero		2944


//--------------------- SYMBOLS --------------------------

	.type		.nv.reservedSmem.offset0,@object
	.size		.nv.reservedSmem.offset0,0x4
	.type		.nv.reservedSmem.cap,@object
	.size		.nv.reservedSmem.cap,0x4
	.type		__assertfail,@function
